//
// Generated by NVIDIA NVVM Compiler
//
// Compiler Build ID: CL-36424714
// Cuda compilation tools, release 13.0, V13.0.88
// Based on NVVM 20.0.0
//

.version 9.0
.target sm_100
.address_size 64

	// .globl	_Z20conv2d_shared_kernelPfS_S_iiiii
.extern .shared .align 16 .b8 sh_input[];

.visible .entry _Z20conv2d_shared_kernelPfS_S_iiiii(
	.param .u64 .ptr .align 1 _Z20conv2d_shared_kernelPfS_S_iiiii_param_0,
	.param .u64 .ptr .align 1 _Z20conv2d_shared_kernelPfS_S_iiiii_param_1,
	.param .u64 .ptr .align 1 _Z20conv2d_shared_kernelPfS_S_iiiii_param_2,
	.param .u32 _Z20conv2d_shared_kernelPfS_S_iiiii_param_3,
	.param .u32 _Z20conv2d_shared_kernelPfS_S_iiiii_param_4,
	.param .u32 _Z20conv2d_shared_kernelPfS_S_iiiii_param_5,
	.param .u32 _Z20conv2d_shared_kernelPfS_S_iiiii_param_6,
	.param .u32 _Z20conv2d_shared_kernelPfS_S_iiiii_param_7
)
{
	.reg .pred 	%p<56>;
	.reg .b32 	%r<170>;
	.reg .b32 	%f<128>;
	.reg .b64 	%rd<35>;

	ld.param.u64 	%rd5, [_Z20conv2d_shared_kernelPfS_S_iiiii_param_0];
	ld.param.u64 	%rd6, [_Z20conv2d_shared_kernelPfS_S_iiiii_param_1];
	ld.param.u64 	%rd4, [_Z20conv2d_shared_kernelPfS_S_iiiii_param_2];
	ld.param.u32 	%r47, [_Z20conv2d_shared_kernelPfS_S_iiiii_param_3];
	ld.param.u32 	%r48, [_Z20conv2d_shared_kernelPfS_S_iiiii_param_4];
	ld.param.u32 	%r49, [_Z20conv2d_shared_kernelPfS_S_iiiii_param_6];
	ld.param.u32 	%r50, [_Z20conv2d_shared_kernelPfS_S_iiiii_param_7];
	cvta.to.global.u64 	%rd1, %rd6;
	cvta.to.global.u64 	%rd2, %rd5;
	mov.u32 	%r1, %tid.x;
	mov.u32 	%r2, %tid.y;
	mov.u32 	%r51, %ctaid.x;
	mov.u32 	%r3, %ntid.x;
	mul.lo.s32 	%r4, %r51, %r3;
	add.s32 	%r5, %r4, %r1;
	mov.u32 	%r52, %ctaid.y;
	mov.u32 	%r6, %ntid.y;
	mul.lo.s32 	%r7, %r52, %r6;
	add.s32 	%r8, %r7, %r2;
	mov.u32 	%r9, %ctaid.z;
	div.s32 	%r10, %r9, %r49;
	shr.u32 	%r53, %r50, 31;
	add.s32 	%r54, %r50, %r53;
	shr.s32 	%r11, %r54, 1;
	and.b32  	%r55, %r54, -2;
	add.s32 	%r12, %r55, 16;
	add.s32 	%r13, %r11, %r2;
	add.s32 	%r14, %r11, %r1;
	setp.ge.s32 	%p2, %r2, %r12;
	@%p2 bra 	$L__BB0_6;
	mov.u32 	%r161, %r2;
$L__BB0_2:
	setp.ge.u32 	%p3, %r1, %r12;
	@%p3 bra 	$L__BB0_5;
	mul.lo.s32 	%r16, %r161, %r12;
	mov.u32 	%r162, %r1;
$L__BB0_4:
	add.s32 	%r56, %r162, %r16;
	shl.b32 	%r57, %r56, 2;
	mov.u32 	%r58, sh_input;
	add.s32 	%r59, %r58, %r57;
	mov.b32 	%r60, 0;
	st.shared.u32 	[%r59], %r60;
	add.s32 	%r162, %r162, %r3;
	setp.lt.s32 	%p4, %r162, %r12;
	@%p4 bra 	$L__BB0_4;
$L__BB0_5:
	add.s32 	%r161, %r161, %r6;
	setp.lt.s32 	%p5, %r161, %r12;
	@%p5 bra 	$L__BB0_2;
$L__BB0_6:
	bar.sync 	0;
	setp.lt.s32 	%p6, %r8, %r47;
	setp.lt.s32 	%p7, %r5, %r48;
	and.pred  	%p1, %p6, %p7;
	not.pred 	%p8, %p1;
	@%p8 bra 	$L__BB0_8;
	mad.lo.s32 	%r61, %r10, %r47, %r8;
	mad.lo.s32 	%r62, %r61, %r48, %r5;
	mul.wide.s32 	%rd7, %r62, 4;
	add.s64 	%rd8, %rd2, %rd7;
	ld.global.f32 	%f17, [%rd8];
	mad.lo.s32 	%r63, %r12, %r13, %r14;
	shl.b32 	%r64, %r63, 2;
	mov.u32 	%r65, sh_input;
	add.s32 	%r66, %r65, %r64;
	st.shared.f32 	[%r66], %f17;
$L__BB0_8:
	setp.ge.s32 	%p9, %r1, %r11;
	setp.lt.s32 	%p10, %r5, %r11;
	or.pred  	%p11, %p9, %p10;
	@%p11 bra 	$L__BB0_10;
	sub.s32 	%r67, %r5, %r11;
	mad.lo.s32 	%r68, %r10, %r47, %r8;
	mad.lo.s32 	%r69, %r68, %r48, %r67;
	mul.wide.s32 	%rd9, %r69, 4;
	add.s64 	%rd10, %rd2, %rd9;
	ld.global.f32 	%f18, [%rd10];
	mad.lo.s32 	%r70, %r12, %r13, %r1;
	shl.b32 	%r71, %r70, 2;
	mov.u32 	%r72, sh_input;
	add.s32 	%r73, %r72, %r71;
	st.shared.f32 	[%r73], %f18;
$L__BB0_10:
	sub.s32 	%r20, 16, %r11;
	setp.lt.s32 	%p12, %r1, %r20;
	add.s32 	%r21, %r14, %r4;
	setp.ge.s32 	%p13, %r21, %r48;
	or.pred  	%p14, %p12, %p13;
	@%p14 bra 	$L__BB0_12;
	mad.lo.s32 	%r74, %r10, %r47, %r8;
	mad.lo.s32 	%r75, %r74, %r48, %r21;
	mul.wide.s32 	%rd11, %r75, 4;
	add.s64 	%rd12, %rd2, %rd11;
	ld.global.f32 	%f19, [%rd12];
	add.s32 	%r76, %r14, %r11;
	mad.lo.s32 	%r77, %r12, %r13, %r76;
	shl.b32 	%r78, %r77, 2;
	mov.u32 	%r79, sh_input;
	add.s32 	%r80, %r79, %r78;
	st.shared.f32 	[%r80], %f19;
$L__BB0_12:
	setp.ge.s32 	%p15, %r2, %r11;
	setp.lt.s32 	%p16, %r8, %r11;
	or.pred  	%p17, %p15, %p16;
	@%p17 bra 	$L__BB0_14;
	sub.s32 	%r82, %r8, %r11;
	mad.lo.s32 	%r83, %r10, %r47, %r82;
	mad.lo.s32 	%r84, %r83, %r48, %r5;
	mul.wide.s32 	%rd13, %r84, 4;
	add.s64 	%rd14, %rd2, %rd13;
	ld.global.f32 	%f20, [%rd14];
	mad.lo.s32 	%r85, %r12, %r2, %r14;
	shl.b32 	%r86, %r85, 2;
	mov.u32 	%r87, sh_input;
	add.s32 	%r88, %r87, %r86;
	st.shared.f32 	[%r88], %f20;
$L__BB0_14:
	setp.lt.s32 	%p18, %r2, %r20;
	add.s32 	%r22, %r13, %r7;
	setp.ge.s32 	%p19, %r22, %r47;
	or.pred  	%p20, %p18, %p19;
	@%p20 bra 	$L__BB0_16;
	mad.lo.s32 	%r89, %r10, %r47, %r22;
	mad.lo.s32 	%r90, %r89, %r48, %r5;
	mul.wide.s32 	%rd15, %r90, 4;
	add.s64 	%rd16, %rd2, %rd15;
	ld.global.f32 	%f21, [%rd16];
	add.s32 	%r91, %r13, %r11;
	mad.lo.s32 	%r92, %r91, %r12, %r14;
	shl.b32 	%r93, %r92, 2;
	mov.u32 	%r94, sh_input;
	add.s32 	%r95, %r94, %r93;
	st.shared.f32 	[%r95], %f21;
$L__BB0_16:
	max.s32 	%r97, %r1, %r2;
	setp.ge.s32 	%p21, %r97, %r11;
	min.s32 	%r98, %r8, %r5;
	setp.lt.s32 	%p22, %r98, %r11;
	or.pred  	%p23, %p22, %p21;
	@%p23 bra 	$L__BB0_18;
	sub.s32 	%r99, %r8, %r11;
	sub.s32 	%r100, %r5, %r11;
	mad.lo.s32 	%r101, %r10, %r47, %r99;
	mad.lo.s32 	%r102, %r101, %r48, %r100;
	mul.wide.s32 	%rd17, %r102, 4;
	add.s64 	%rd18, %rd2, %rd17;
	ld.global.f32 	%f22, [%rd18];
	mad.lo.s32 	%r103, %r12, %r2, %r1;
	shl.b32 	%r104, %r103, 2;
	mov.u32 	%r105, sh_input;
	add.s32 	%r106, %r105, %r104;
	st.shared.f32 	[%r106], %f22;
$L__BB0_18:
	setp.lt.s32 	%p24, %r8, %r11;
	setp.ge.s32 	%p25, %r2, %r11;
	setp.ge.s32 	%p26, %r21, %r48;
	setp.lt.s32 	%p27, %r1, %r20;
	or.pred  	%p28, %p27, %p24;
	or.pred  	%p29, %p28, %p25;
	or.pred  	%p30, %p29, %p26;
	@%p30 bra 	$L__BB0_20;
	sub.s32 	%r107, %r8, %r11;
	mad.lo.s32 	%r108, %r10, %r47, %r107;
	mad.lo.s32 	%r109, %r108, %r48, %r21;
	mul.wide.s32 	%rd19, %r109, 4;
	add.s64 	%rd20, %rd2, %rd19;
	ld.global.f32 	%f23, [%rd20];
	add.s32 	%r110, %r14, %r11;
	mad.lo.s32 	%r111, %r12, %r2, %r110;
	shl.b32 	%r112, %r111, 2;
	mov.u32 	%r113, sh_input;
	add.s32 	%r114, %r113, %r112;
	st.shared.f32 	[%r114], %f23;
$L__BB0_20:
	setp.lt.s32 	%p31, %r22, %r47;
	setp.ge.s32 	%p32, %r2, %r20;
	setp.ge.s32 	%p33, %r5, %r11;
	setp.lt.s32 	%p34, %r1, %r11;
	and.pred  	%p35, %p34, %p32;
	and.pred  	%p36, %p33, %p31;
	and.pred  	%p37, %p35, %p36;
	not.pred 	%p38, %p37;
	@%p38 bra 	$L__BB0_22;
	sub.s32 	%r116, %r5, %r11;
	mad.lo.s32 	%r117, %r10, %r47, %r22;
	mad.lo.s32 	%r118, %r117, %r48, %r116;
	mul.wide.s32 	%rd21, %r118, 4;
	add.s64 	%rd22, %rd2, %rd21;
	ld.global.f32 	%f24, [%rd22];
	add.s32 	%r119, %r13, %r11;
	mad.lo.s32 	%r120, %r119, %r12, %r1;
	shl.b32 	%r121, %r120, 2;
	mov.u32 	%r122, sh_input;
	add.s32 	%r123, %r122, %r121;
	st.shared.f32 	[%r123], %f24;
$L__BB0_22:
	setp.ge.s32 	%p39, %r22, %r47;
	setp.ge.s32 	%p40, %r21, %r48;
	min.s32 	%r124, %r1, %r2;
	setp.lt.s32 	%p41, %r124, %r20;
	or.pred  	%p42, %p39, %p40;
	or.pred  	%p43, %p42, %p41;
	@%p43 bra 	$L__BB0_24;
	mad.lo.s32 	%r125, %r10, %r47, %r22;
	mad.lo.s32 	%r126, %r125, %r48, %r21;
	mul.wide.s32 	%rd23, %r126, 4;
	add.s64 	%rd24, %rd2, %rd23;
	ld.global.f32 	%f25, [%rd24];
	add.s32 	%r127, %r13, %r11;
	add.s32 	%r128, %r14, %r11;
	mad.lo.s32 	%r129, %r127, %r12, %r128;
	shl.b32 	%r130, %r129, 2;
	mov.u32 	%r131, sh_input;
	add.s32 	%r132, %r131, %r130;
	st.shared.f32 	[%r132], %f25;
$L__BB0_24:
	bar.sync 	0;
	@%p8 bra 	$L__BB0_42;
	setp.lt.s32 	%p45, %r50, 1;
	mov.f32 	%f126, 0f00000000;
	@%p45 bra 	$L__BB0_41;
	rem.s32 	%r134, %r9, %r49;
	mul.lo.s32 	%r23, %r134, %r50;
	and.b32  	%r24, %r50, 15;
	and.b32  	%r25, %r50, 7;
	and.b32  	%r26, %r50, 2147483632;
	and.b32  	%r27, %r50, 3;
	neg.s32 	%r28, %r26;
	mov.f32 	%f126, 0f00000000;
	mov.b32 	%r163, 0;
$L__BB0_27:
	setp.lt.u32 	%p46, %r50, 16;
	add.s32 	%r30, %r2, %r163;
	mad.lo.s32 	%r31, %r30, %r12, %r1;
	add.s32 	%r136, %r163, %r23;
	mul.lo.s32 	%r32, %r136, %r50;
	mov.b32 	%r168, 0;
	@%p46 bra 	$L__BB0_30;
	mul.lo.s32 	%r137, %r12, %r30;
	shl.b32 	%r138, %r137, 2;
	shl.b32 	%r139, %r1, 2;
	mov.u32 	%r140, sh_input;
	add.s32 	%r141, %r139, %r140;
	add.s32 	%r142, %r141, %r138;
	add.s32 	%r165, %r142, 32;
	mov.u32 	%r164, %r32;
	mov.u32 	%r166, %r28;
$L__BB0_29:
	.pragma "nounroll";
	mul.wide.s32 	%rd25, %r164, 4;
	add.s64 	%rd26, %rd1, %rd25;
	ld.shared.f32 	%f29, [%r165+-32];
	ld.global.f32 	%f30, [%rd26];
	fma.rn.f32 	%f31, %f29, %f30, %f126;
	ld.shared.f32 	%f32, [%r165+-28];
	ld.global.f32 	%f33, [%rd26+4];
	fma.rn.f32 	%f34, %f32, %f33, %f31;
	ld.shared.f32 	%f35, [%r165+-24];
	ld.global.f32 	%f36, [%rd26+8];
	fma.rn.f32 	%f37, %f35, %f36, %f34;
	ld.shared.f32 	%f38, [%r165+-20];
	ld.global.f32 	%f39, [%rd26+12];
	fma.rn.f32 	%f40, %f38, %f39, %f37;
	ld.shared.f32 	%f41, [%r165+-16];
	ld.global.f32 	%f42, [%rd26+16];
	fma.rn.f32 	%f43, %f41, %f42, %f40;
	ld.shared.f32 	%f44, [%r165+-12];
	ld.global.f32 	%f45, [%rd26+20];
	fma.rn.f32 	%f46, %f44, %f45, %f43;
	ld.shared.f32 	%f47, [%r165+-8];
	ld.global.f32 	%f48, [%rd26+24];
	fma.rn.f32 	%f49, %f47, %f48, %f46;
	ld.shared.f32 	%f50, [%r165+-4];
	ld.global.f32 	%f51, [%rd26+28];
	fma.rn.f32 	%f52, %f50, %f51, %f49;
	ld.shared.f32 	%f53, [%r165];
	ld.global.f32 	%f54, [%rd26+32];
	fma.rn.f32 	%f55, %f53, %f54, %f52;
	ld.shared.f32 	%f56, [%r165+4];
	ld.global.f32 	%f57, [%rd26+36];
	fma.rn.f32 	%f58, %f56, %f57, %f55;
	ld.shared.f32 	%f59, [%r165+8];
	ld.global.f32 	%f60, [%rd26+40];
	fma.rn.f32 	%f61, %f59, %f60, %f58;
	ld.shared.f32 	%f62, [%r165+12];
	ld.global.f32 	%f63, [%rd26+44];
	fma.rn.f32 	%f64, %f62, %f63, %f61;
	ld.shared.f32 	%f65, [%r165+16];
	ld.global.f32 	%f66, [%rd26+48];
	fma.rn.f32 	%f67, %f65, %f66, %f64;
	ld.shared.f32 	%f68, [%r165+20];
	ld.global.f32 	%f69, [%rd26+52];
	fma.rn.f32 	%f70, %f68, %f69, %f67;
	ld.shared.f32 	%f71, [%r165+24];
	ld.global.f32 	%f72, [%rd26+56];
	fma.rn.f32 	%f73, %f71, %f72, %f70;
	ld.shared.f32 	%f74, [%r165+28];
	ld.global.f32 	%f75, [%rd26+60];
	fma.rn.f32 	%f126, %f74, %f75, %f73;
	add.s32 	%r166, %r166, 16;
	add.s32 	%r165, %r165, 64;
	add.s32 	%r164, %r164, 16;
	setp.ne.s32 	%p47, %r166, 0;
	mov.u32 	%r168, %r26;
	@%p47 bra 	$L__BB0_29;
$L__BB0_30:
	setp.eq.s32 	%p48, %r24, 0;
	@%p48 bra 	$L__BB0_40;
	add.s32 	%r143, %r24, -1;
	setp.lt.u32 	%p49, %r143, 7;
	@%p49 bra 	$L__BB0_33;
	add.s32 	%r144, %r31, %r168;
	shl.b32 	%r145, %r144, 2;
	mov.u32 	%r146, sh_input;
	add.s32 	%r147, %r146, %r145;
	ld.shared.f32 	%f77, [%r147];
	add.s32 	%r148, %r168, %r32;
	mul.wide.s32 	%rd27, %r148, 4;
	add.s64 	%rd28, %rd1, %rd27;
	ld.global.f32 	%f78, [%rd28];
	fma.rn.f32 	%f79, %f77, %f78, %f126;
	ld.shared.f32 	%f80, [%r147+4];
	ld.global.f32 	%f81, [%rd28+4];
	fma.rn.f32 	%f82, %f80, %f81, %f79;
	ld.shared.f32 	%f83, [%r147+8];
	ld.global.f32 	%f84, [%rd28+8];
	fma.rn.f32 	%f85, %f83, %f84, %f82;
	ld.shared.f32 	%f86, [%r147+12];
	ld.global.f32 	%f87, [%rd28+12];
	fma.rn.f32 	%f88, %f86, %f87, %f85;
	ld.shared.f32 	%f89, [%r147+16];
	ld.global.f32 	%f90, [%rd28+16];
	fma.rn.f32 	%f91, %f89, %f90, %f88;
	ld.shared.f32 	%f92, [%r147+20];
	ld.global.f32 	%f93, [%rd28+20];
	fma.rn.f32 	%f94, %f92, %f93, %f91;
	ld.shared.f32 	%f95, [%r147+24];
	ld.global.f32 	%f96, [%rd28+24];
	fma.rn.f32 	%f97, %f95, %f96, %f94;
	ld.shared.f32 	%f98, [%r147+28];
	ld.global.f32 	%f99, [%rd28+28];
	fma.rn.f32 	%f126, %f98, %f99, %f97;
	add.s32 	%r168, %r168, 8;
$L__BB0_33:
	setp.eq.s32 	%p50, %r25, 0;
	@%p50 bra 	$L__BB0_40;
	add.s32 	%r149, %r25, -1;
	setp.lt.u32 	%p51, %r149, 3;
	@%p51 bra 	$L__BB0_36;
	add.s32 	%r150, %r31, %r168;
	shl.b32 	%r151, %r150, 2;
	mov.u32 	%r152, sh_input;
	add.s32 	%r153, %r152, %r151;
	ld.shared.f32 	%f101, [%r153];
	add.s32 	%r154, %r168, %r32;
	mul.wide.s32 	%rd29, %r154, 4;
	add.s64 	%rd30, %rd1, %rd29;
	ld.global.f32 	%f102, [%rd30];
	fma.rn.f32 	%f103, %f101, %f102, %f126;
	ld.shared.f32 	%f104, [%r153+4];
	ld.global.f32 	%f105, [%rd30+4];
	fma.rn.f32 	%f106, %f104, %f105, %f103;
	ld.shared.f32 	%f107, [%r153+8];
	ld.global.f32 	%f108, [%rd30+8];
	fma.rn.f32 	%f109, %f107, %f108, %f106;
	ld.shared.f32 	%f110, [%r153+12];
	ld.global.f32 	%f111, [%rd30+12];
	fma.rn.f32 	%f126, %f110, %f111, %f109;
	add.s32 	%r168, %r168, 4;
$L__BB0_36:
	setp.eq.s32 	%p52, %r27, 0;
	@%p52 bra 	$L__BB0_40;
	setp.eq.s32 	%p53, %r27, 1;
	add.s32 	%r155, %r31, %r168;
	shl.b32 	%r156, %r155, 2;
	mov.u32 	%r157, sh_input;
	add.s32 	%r45, %r157, %r156;
	ld.shared.f32 	%f112, [%r45];
	add.s32 	%r158, %r168, %r32;
	mul.wide.s32 	%rd31, %r158, 4;
	add.s64 	%rd3, %rd1, %rd31;
	ld.global.f32 	%f113, [%rd3];
	fma.rn.f32 	%f126, %f112, %f113, %f126;
	@%p53 bra 	$L__BB0_40;
	setp.eq.s32 	%p54, %r27, 2;
	ld.shared.f32 	%f114, [%r45+4];
	ld.global.f32 	%f115, [%rd3+4];
	fma.rn.f32 	%f126, %f114, %f115, %f126;
	@%p54 bra 	$L__BB0_40;
	ld.shared.f32 	%f116, [%r45+8];
	ld.global.f32 	%f117, [%rd3+8];
	fma.rn.f32 	%f126, %f116, %f117, %f126;
$L__BB0_40:
	add.s32 	%r163, %r163, 1;
	setp.ne.s32 	%p55, %r163, %r50;
	@%p55 bra 	$L__BB0_27;
$L__BB0_41:
	mad.lo.s32 	%r159, %r47, %r9, %r8;
	mad.lo.s32 	%r160, %r159, %r48, %r5;
	cvta.to.global.u64 	%rd32, %rd4;
	mul.wide.s32 	%rd33, %r160, 4;
	add.s64 	%rd34, %rd32, %rd33;
	st.global.f32 	[%rd34], %f126;
$L__BB0_42:
	ret;

}


// ===== COMPILED SASS (sm_100) =====

	.target	sm_100

	.elftype	@"ET_EXEC"


//--------------------- .note.nv.tkinfo           --------------------------
	.section	.note.nv.tkinfo,"",@"SHT_NOTE"
	.sectionflags	@"SHF_NOTE_NV_TKINFO"
	.tkinfo
        /*0018*/ 	.word	0x00000002
        /*0030*/ 	.string	""
        /*0030*/ 	.string	"ptxas"
        /*0030*/ 	.string	"Cuda compilation tools, release 13.0, V13.0.88"
        /*0030*/ 	.string	"Build cuda_13.0.r13.0/compiler.36424714_0"
        /*0030*/ 	.string	"-arch sm_100 -m 64 "



//--------------------- .note.nv.cuinfo           --------------------------
	.section	.note.nv.cuinfo,"",@"SHT_NOTE"
	.sectionflags	@"SHF_NOTE_NV_CUINFO"
        /*0018*/ 	.short	0x0002
        /*001a*/ 	.short	0x0064
        /*001c*/ 	.short	0x0082
	.zero		2


//--------------------- .nv.info                  --------------------------
	.section	.nv.info,"",@"SHT_CUDA_INFO"
	.align	4


	//----- nvinfo : EIATTR_REGCOUNT
	.align		4
        /*0000*/ 	.byte	0x04, 0x2f
        /*0002*/ 	.short	(.L_1 - .L_0)
	.align		4
.L_0:
        /*0004*/ 	.word	index@(_Z20conv2d_shared_kernelPfS_S_iiiii)
        /*0008*/ 	.word	0x00000020


	//----- nvinfo : EIATTR_FRAME_SIZE
	.align		4
.L_1:
        /*000c*/ 	.byte	0x04, 0x11
        /*000e*/ 	.short	(.L_3 - .L_2)
	.align		4
.L_2:
        /*0010*/ 	.word	index@(_Z20conv2d_shared_kernelPfS_S_iiiii)
        /*0014*/ 	.word	0x00000000


	//----- nvinfo : EIATTR_MIN_STACK_SIZE
	.align		4
.L_3:
        /*0018*/ 	.byte	0x04, 0x12
        /*001a*/ 	.short	(.L_5 - .L_4)
	.align		4
.L_4:
        /*001c*/ 	.word	index@(_Z20conv2d_shared_kernelPfS_S_iiiii)
        /*0020*/ 	.word	0x00000000
.L_5:


//--------------------- .nv.compat                --------------------------
	.section	.nv.compat,"",@"SHT_CUDA_COMPAT_INFO"
	.align	4
        /*0000*/ 	.byte	0x02, 0x09, 0x00, 0x00, 0x02, 0x02, 0x01, 0x00, 0x02, 0x05, 0x05, 0x00, 0x03, 0x07, 0x01, 0x01
        /*0010*/ 	.byte	0x02, 0x03, 0x00, 0x00, 0x02, 0x06, 0x01, 0x00, 0x04, 0x0b, 0x08, 0x00, 0x09, 0x00, 0x00, 0x00
        /*0020*/ 	.byte	0x00, 0x00, 0x00, 0x00


//--------------------- .nv.info._Z20conv2d_shared_kernelPfS_S_iiiii --------------------------
	.section	.nv.info._Z20conv2d_shared_kernelPfS_S_iiiii,"",@"SHT_CUDA_INFO"
	.sectionflags	@""
	.align	4


	//----- nvinfo : EIATTR_CUDA_API_VERSION
	.align		4
        /*0000*/ 	.byte	0x04, 0x37
        /*0002*/ 	.short	(.L_7 - .L_6)
.L_6:
        /*0004*/ 	.word	0x00000082


	//----- nvinfo : EIATTR_KPARAM_INFO
	.align		4
.L_7:
        /*0008*/ 	.byte	0x04, 0x17
        /*000a*/ 	.short	(.L_9 - .L_8)
.L_8:
        /*000c*/ 	.word	0x00000000
        /*0010*/ 	.short	0x0007
        /*0012*/ 	.short	0x0028
        /*0014*/ 	.byte	0x00, 0xf0, 0x11, 0x00


	//----- nvinfo : EIATTR_KPARAM_INFO
	.align		4
.L_9:
        /*0018*/ 	.byte	0x04, 0x17
        /*001a*/ 	.short	(.L_11 - .L_10)
.L_10:
        /*001c*/ 	.word	0x00000000
        /*0020*/ 	.short	0x0006
        /*0022*/ 	.short	0x0024
        /*0024*/ 	.byte	0x00, 0xf0, 0x11, 0x00


	//----- nvinfo : EIATTR_KPARAM_INFO
	.align		4
.L_11:
        /*0028*/ 	.byte	0x04, 0x17
        /*002a*/ 	.short	(.L_13 - .L_12)
.L_12:
        /*002c*/ 	.word	0x00000000
        /*0030*/ 	.short	0x0005
        /*0032*/ 	.short	0x0020
        /*0034*/ 	.byte	0x00, 0xf0, 0x11, 0x00


	//----- nvinfo : EIATTR_KPARAM_INFO
	.align		4
.L_13:
        /*0038*/ 	.byte	0x04, 0x17
        /*003a*/ 	.short	(.L_15 - .L_14)
.L_14:
        /*003c*/ 	.word	0x00000000
        /*0040*/ 	.short	0x0004
        /*0042*/ 	.short	0x001c
        /*0044*/ 	.byte	0x00, 0xf0, 0x11, 0x00


	//----- nvinfo : EIATTR_KPARAM_INFO
	.align		4
.L_15:
        /*0048*/ 	.byte	0x04, 0x17
        /*004a*/ 	.short	(.L_17 - .L_16)
.L_16:
        /*004c*/ 	.word	0x00000000
        /*0050*/ 	.short	0x0003
        /*0052*/ 	.short	0x0018
        /*0054*/ 	.byte	0x00, 0xf0, 0x11, 0x00


	//----- nvinfo : EIATTR_KPARAM_INFO
	.align		4
.L_17:
        /*0058*/ 	.byte	0x04, 0x17
        /*005a*/ 	.short	(.L_19 - .L_18)
.L_18:
        /*005c*/ 	.word	0x00000000
        /*0060*/ 	.short	0x0002
        /*0062*/ 	.short	0x0010
        /*0064*/ 	.byte	0x00, 0xf5, 0x21, 0x00


	//----- nvinfo : EIATTR_KPARAM_INFO
	.align		4
.L_19:
        /*0068*/ 	.byte	0x04, 0x17
        /*006a*/ 	.short	(.L_21 - .L_20)
.L_20:
        /*006c*/ 	.word	0x00000000
        /*0070*/ 	.short	0x0001
        /*0072*/ 	.short	0x0008
        /*0074*/ 	.byte	0x00, 0xf5, 0x21, 0x00


	//----- nvinfo : EIATTR_KPARAM_INFO
	.align		4
.L_21:
        /*0078*/ 	.byte	0x04, 0x17
        /*007a*/ 	.short	(.L_23 - .L_22)
.L_22:
        /*007c*/ 	.word	0x00000000
        /*0080*/ 	.short	0x0000
        /*0082*/ 	.short	0x0000
        /*0084*/ 	.byte	0x00, 0xf5, 0x21, 0x00


	//----- nvinfo : EIATTR_SPARSE_MMA_MASK
	.align		4
.L_23:
        /*0088*/ 	.byte	0x03, 0x50
        /*008a*/ 	.short	0x0000


	//----- nvinfo : EIATTR_MAXREG_COUNT
	.align		4
        /*008c*/ 	.byte	0x03, 0x1b
        /*008e*/ 	.short	0x00ff


	//----- nvinfo : EIATTR_NUM_BARRIERS
	.align		4
        /*0090*/ 	.byte	0x02, 0x4c
        /*0092*/ 	.byte	0x01
	.zero		1


	//----- nvinfo : EIATTR_MERCURY_ISA_VERSION
	.align		4
        /*0094*/ 	.byte	0x03, 0x5f
        /*0096*/ 	.short	0x0101


	//----- nvinfo : EIATTR_VRC_CTA_INIT_COUNT
	.align		4
        /*0098*/ 	.byte	0x02, 0x4a
	.zero		1
	.zero		1


	//----- nvinfo : EIATTR_EXIT_INSTR_OFFSETS
	.align		4
        /*009c*/ 	.byte	0x04, 0x1c
        /*009e*/ 	.short	(.L_25 - .L_24)


	//   ....[0]....
.L_24:
        /*00a0*/ 	.word	0x00000d20


	//   ....[1]....
        /*00a4*/ 	.word	0x000019d0


	//----- nvinfo : EIATTR_CRS_STACK_SIZE
	.align		4
.L_25:
        /*00a8*/ 	.byte	0x04, 0x1e
        /*00aa*/ 	.short	(.L_27 - .L_26)
.L_26:
        /*00ac*/ 	.word	0x00000000


	//----- nvinfo : EIATTR_CBANK_PARAM_SIZE
	.align		4
.L_27:
        /*00b0*/ 	.byte	0x03, 0x19
        /*00b2*/ 	.short	0x002c


	//----- nvinfo : EIATTR_PARAM_CBANK
	.align		4
        /*00b4*/ 	.byte	0x04, 0x0a
        /*00b6*/ 	.short	(.L_29 - .L_28)
	.align		4
.L_28:
        /*00b8*/ 	.word	index@(.nv.constant0._Z20conv2d_shared_kernelPfS_S_iiiii)
        /*00bc*/ 	.short	0x0380
        /*00be*/ 	.short	0x002c


	//----- nvinfo : EIATTR_SW_WAR
	.align		4
.L_29:
        /*00c0*/ 	.byte	0x04, 0x36
        /*00c2*/ 	.short	(.L_31 - .L_30)
.L_30:
        /*00c4*/ 	.word	0x00000008
.L_31:


//--------------------- .nv.callgraph             --------------------------
	.section	.nv.callgraph,"",@"SHT_CUDA_CALLGRAPH"
	.align	4
	.sectionentsize	8
	.align		4
        /*0000*/ 	.word	0x00000000
	.align		4
        /*0004*/ 	.word	0xffffffff
	.align		4
        /*0008*/ 	.word	0x00000000
	.align		4
        /*000c*/ 	.word	0xfffffffe
	.align		4
        /*0010*/ 	.word	0x00000000
	.align		4
        /*0014*/ 	.word	0xfffffffd
	.align		4
        /*0018*/ 	.word	0x00000000
	.align		4
        /*001c*/ 	.word	0xfffffffc


//--------------------- .text._Z20conv2d_shared_kernelPfS_S_iiiii --------------------------
	.section	.text._Z20conv2d_shared_kernelPfS_S_iiiii,"ax",@progbits
	.align	128
        .global         _Z20conv2d_shared_kernelPfS_S_iiiii
        .type           _Z20conv2d_shared_kernelPfS_S_iiiii,@function
        .size           _Z20conv2d_shared_kernelPfS_S_iiiii,(.L_x_14 - _Z20conv2d_shared_kernelPfS_S_iiiii)
        .other          _Z20conv2d_shared_kernelPfS_S_iiiii,@"STO_CUDA_ENTRY STV_DEFAULT"
_Z20conv2d_shared_kernelPfS_S_iiiii:
.text._Z20conv2d_shared_kernelPfS_S_iiiii:
[----:B------:R-:W-:Y:S08]  /*0000*/  LDC R1, c[0x0][0x37c] ;  /* 0x0000df00ff017b82 */ /* 0x000ff00000000800 */
[----:B------:R-:W0:Y:S01]  /*0010*/  LDC R5, c[0x0][0x3a4] ;  /* 0x0000e900ff057b82 */ /* 0x000e220000000800 */
[----:B------:R-:W1:Y:S01]  /*0020*/  S2R R0, SR_CTAID.Z ;  /* 0x0000000000007919 */ /* 0x000e620000002700 */
[----:B------:R-:W2:Y:S01]  /*0030*/  LDCU UR6, c[0x0][0x3a8] ;  /* 0x00007500ff0677ac */ /* 0x000ea20008000800 */
[----:B------:R-:W-:Y:S01]  /*0040*/  BSSY.RECONVERGENT B0, `(.L_x_0) ;  /* 0x000003e000007945 */ /* 0x000fe20003800200 */
[----:B------:R-:W3:Y:S01]  /*0050*/  S2R R12, SR_TID.Y ;  /* 0x00000000000c7919 */ /* 0x000ee20000002200 */
[----:B------:R-:W4:Y:S03]  /*0060*/  LDCU UR9, c[0x0][0x360] ;  /* 0x00006c00ff0977ac */ /* 0x000f260008000800 */
[----:B------:R-:W4:Y:S01]  /*0070*/  S2UR UR5, SR_CTAID.X ;  /* 0x00000000000579c3 */ /* 0x000f220000002500 */
[----:B------:R-:W5:Y:S01]  /*0080*/  S2R R13, SR_TID.X ;  /* 0x00000000000d7919 */ /* 0x000f620000002100 */
[----:B------:R-:W3:Y:S06]  /*0090*/  LDCU UR10, c[0x0][0x364] ;  /* 0x00006c80ff0a77ac */ /* 0x000eec0008000800 */
[----:B------:R-:W3:Y:S01]  /*00a0*/  S2UR UR8, SR_CTAID.Y ;  /* 0x00000000000879c3 */ /* 0x000ee20000002600 */
[----:B--2---:R-:W-:Y:S01]  /*00b0*/  ULEA.HI UR6, UR6, UR6, URZ, 0x1 ;  /* 0x0000000606067291 */ /* 0x004fe2000f8f08ff */
[----:B0-----:R-:W-:-:S03]  /*00c0*/  IABS R6, R5 ;  /* 0x0000000500067213 */ /* 0x001fc60000000000 */
[----:B------:R-:W-:Y:S02]  /*00d0*/  ULOP3.LUT UR4, UR6, 0xfffffffe, URZ, 0xc0, !UPT ;  /* 0xfffffffe06047892 */ /* 0x000fe4000f8ec0ff */
[----:B------:R-:W-:Y:S01]  /*00e0*/  USHF.R.S32.HI UR6, URZ, 0x1, UR6 ;  /* 0x00000001ff067899 */ /* 0x000fe20008011406 */
[----:B------:R-:W0:Y:S01]  /*00f0*/  I2F.RP R4, R6 ;  /* 0x0000000600047306 */ /* 0x000e220000209400 */
[----:B------:R-:W-:Y:S02]  /*0100*/  UIADD3 UR7, UPT, UPT, UR4, 0x10, URZ ;  /* 0x0000001004077890 */ /* 0x000fe4000fffe0ff */
[----:B----4-:R-:W-:Y:S01]  /*0110*/  UIMAD UR4, UR5, UR9, URZ ;  /* 0x00000009050472a4 */ /* 0x010fe2000f8e02ff */
[----:B-1----:R-:W-:Y:S01]  /*0120*/  IABS R8, R0 ;  /* 0x0000000000087213 */ /* 0x002fe20000000000 */
[----:B---3--:R-:W-:Y:S01]  /*0130*/  VIADD R18, R12, UR6 ;  /* 0x000000060c127c36 */ /* 0x008fe20008000000 */
[----:B------:R-:W-:-:S03]  /*0140*/  UIMAD UR5, UR8, UR10, URZ ;  /* 0x0000000a080572a4 */ /* 0x000fc6000f8e02ff */
[C---:B-----5:R-:W-:Y:S01]  /*0150*/  VIADD R14, R13.reuse, UR4 ;  /* 0x000000040d0e7c36 */ /* 0x060fe20008000000 */
[----:B------:R-:W-:Y:S01]  /*0160*/  IADD3 R19, PT, PT, R13, UR6, RZ ;  /* 0x000000060d137c10 */ /* 0x000fe2000fffe0ff */
[----:B0-----:R-:W0:Y:S01]  /*0170*/  MUFU.RCP R4, R4 ;  /* 0x0000000400047308 */ /* 0x001e220000001000 */
[----:B------:R-:W-:Y:S02]  /*0180*/  IADD3 R15, PT, PT, R12, UR5, RZ ;  /* 0x000000050c0f7c10 */ /* 0x000fe4000fffe0ff */
[----:B0-----:R-:W-:-:S05]  /*0190*/  IADD3 R2, PT, PT, R4, 0xffffffe, RZ ;  /* 0x0ffffffe04027810 */ /* 0x001fca0007ffe0ff */
[----:B------:R0:W1:Y:S02]  /*01a0*/  F2I.FTZ.U32.TRUNC.NTZ R3, R2 ;  /* 0x0000000200037305 */ /* 0x000064000021f000 */
[----:B0-----:R-:W-:Y:S02]  /*01b0*/  HFMA2 R2, -RZ, RZ, 0, 0 ;  /* 0x00000000ff027431 */ /* 0x001fe400000001ff */
[----:B-1----:R-:W-:-:S04]  /*01c0*/  IMAD.MOV R7, RZ, RZ, -R3 ;  /* 0x000000ffff077224 */ /* 0x002fc800078e0a03 */
[----:B------:R-:W-:-:S04]  /*01d0*/  IMAD R7, R7, R6, RZ ;  /* 0x0000000607077224 */ /* 0x000fc800078e02ff */
[----:B------:R-:W-:Y:S01]  /*01e0*/  IMAD.HI.U32 R3, R3, R7, R2 ;  /* 0x0000000703037227 */ /* 0x000fe200078e0002 */
[----:B------:R-:W-:-:S03]  /*01f0*/  LOP3.LUT R2, R0, R5, RZ, 0x3c, !PT ;  /* 0x0000000500027212 */ /* 0x000fc600078e3cff */
[----:B------:R-:W-:Y:S01]  /*0200*/  IMAD.MOV.U32 R7, RZ, RZ, R8 ;  /* 0x000000ffff077224 */ /* 0x000fe200078e0008 */
[----:B------:R-:W-:-:S03]  /*0210*/  ISETP.GE.AND P2, PT, R2, RZ, PT ;  /* 0x000000ff0200720c */ /* 0x000fc60003f46270 */
[----:B------:R-:W-:-:S05]  /*0220*/  IMAD.HI.U32 R4, R3, R7, RZ ;  /* 0x0000000703047227 */ /* 0x000fca00078e00ff */
[----:B------:R-:W-:-:S05]  /*0230*/  IADD3 R3, PT, PT, -R4, RZ, RZ ;  /* 0x000000ff04037210 */ /* 0x000fca0007ffe1ff */
[----:B------:R-:W-:-:S05]  /*0240*/  IMAD R3, R6, R3, R7 ;  /* 0x0000000306037224 */ /* 0x000fca00078e0207 */
[----:B------:R-:W-:-:S13]  /*0250*/  ISETP.GT.U32.AND P1, PT, R6, R3, PT ;  /* 0x000000030600720c */ /* 0x000fda0003f24070 */
[----:B------:R-:W-:Y:S01]  /*0260*/  @!P1 IMAD.IADD R3, R3, 0x1, -R6 ;  /* 0x0000000103039824 */ /* 0x000fe200078e0a06 */
[----:B------:R-:W-:Y:S02]  /*0270*/  @!P1 IADD3 R4, PT, PT, R4, 0x1, RZ ;  /* 0x0000000104049810 */ /* 0x000fe40007ffe0ff */
[----:B------:R-:W-:Y:S02]  /*0280*/  ISETP.NE.AND P1, PT, R5, RZ, PT ;  /* 0x000000ff0500720c */ /* 0x000fe40003f25270 */
[----:B------:R-:W-:-:S13]  /*0290*/  ISETP.GE.U32.AND P0, PT, R3, R6, PT ;  /* 0x000000060300720c */ /* 0x000fda0003f06070 */
[----:B------:R-:W-:Y:S01]  /*02a0*/  @P0 VIADD R4, R4, 0x1 ;  /* 0x0000000104040836 */ /* 0x000fe20000000000 */
[----:B------:R-:W-:-:S04]  /*02b0*/  ISETP.GE.AND P0, PT, R12, UR7, PT ;  /* 0x000000070c007c0c */ /* 0x000fc8000bf06270 */
[----:B------:R-:W-:Y:S02]  /*02c0*/  @!P2 IADD3 R4, PT, PT, -R4, RZ, RZ ;  /* 0x000000ff0404a210 */ /* 0x000fe40007ffe1ff */
[----:B------:R-:W-:-:S07]  /*02d0*/  @!P1 LOP3.LUT R4, RZ, R5, RZ, 0x33, !PT ;  /* 0x00000005ff049212 */ /* 0x000fce00078e33ff */
[----:B------:R-:W-:Y:S05]  /*02e0*/  @P0 BRA `(.L_x_1) ;  /* 0x00000000004c0947 */ /* 0x000fea0003800000 */
[----:B------:R-:W-:-:S07]  /*02f0*/  IMAD.MOV.U32 R2, RZ, RZ, R12 ;  /* 0x000000ffff027224 */ /* 0x000fce00078e000c */
.L_x_5:
[----:B------:R-:W-:Y:S01]  /*0300*/  ISETP.GE.U32.AND P0, PT, R13, UR7, PT ;  /* 0x000000070d007c0c */ /* 0x000fe2000bf06070 */
[----:B------:R-:W-:-:S12]  /*0310*/  BSSY.RECONVERGENT B1, `(.L_x_2) ;  /* 0x000000d000017945 */ /* 0x000fd80003800200 */
[----:B------:R-:W-:Y:S05]  /*0320*/  @P0 BRA `(.L_x_3) ;  /* 0x00000000002c0947 */ /* 0x000fea0003800000 */
[----:B------:R-:W0:Y:S01]  /*0330*/  S2R R6, SR_CgaCtaId ;  /* 0x0000000000067919 */ /* 0x000e220000008800 */
[----:B------:R-:W-:Y:S01]  /*0340*/  MOV R5, 0x400 ;  /* 0x0000040000057802 */ /* 0x000fe20000000f00 */
[----:B------:R-:W-:Y:S01]  /*0350*/  IMAD R8, R2, UR7, RZ ;  /* 0x0000000702087c24 */ /* 0x000fe2000f8e02ff */
[----:B------:R-:W-:Y:S02]  /*0360*/  MOV R3, R13 ;  /* 0x0000000d00037202 */ /* 0x000fe40000000f00 */
[----:B0-----:R-:W-:-:S07]  /*0370*/  LEA R6, R6, R5, 0x18 ;  /* 0x0000000506067211 */ /* 0x001fce00078ec0ff */
.L_x_4:
[----:B------:R-:W-:Y:S02]  /*0380*/  IMAD.IADD R5, R8, 0x1, R3 ;  /* 0x0000000108057824 */ /* 0x000fe400078e0203 */
[----:B------:R-:W-:-:S03]  /*0390*/  VIADD R3, R3, UR9 ;  /* 0x0000000903037c36 */ /* 0x000fc60008000000 */
[----:B------:R-:W-:Y:S02]  /*03a0*/  LEA R5, R5, R6, 0x2 ;  /* 0x0000000605057211 */ /* 0x000fe400078e10ff */
[----:B------:R-:W-:-:S03]  /*03b0*/  ISETP.GE.AND P0, PT, R3, UR7, PT ;  /* 0x0000000703007c0c */ /* 0x000fc6000bf06270 */
[----:B------:R0:W-:Y:S10]  /*03c0*/  STS [R5], RZ ;  /* 0x000000ff05007388 */ /* 0x0001f40000000800 */
[----:B0-----:R-:W-:Y:S05]  /*03d0*/  @!P0 BRA `(.L_x_4) ;  /* 0xfffffffc00e88947 */ /* 0x001fea000383ffff */
.L_x_3:
[----:B------:R-:W-:Y:S05]  /*03e0*/  BSYNC.RECONVERGENT B1 ;  /* 0x0000000000017941 */ /* 0x000fea0003800200 */
.L_x_2:
[----:B------:R-:W-:-:S04]  /*03f0*/  IADD3 R2, PT, PT, R2, UR10, RZ ;  /* 0x0000000a02027c10 */ /* 0x000fc8000fffe0ff */
[----:B------:R-:W-:-:S13]  /*0400*/  ISETP.GE.AND P0, PT, R2, UR7, PT ;  /* 0x0000000702007c0c */ /* 0x000fda000bf06270 */
[----:B------:R-:W-:Y:S05]  /*0410*/  @!P0 BRA `(.L_x_5) ;  /* 0xfffffffc00b88947 */ /* 0x000fea000383ffff */
.L_x_1:
[----:B------:R-:W-:Y:S05]  /*0420*/  BSYNC.RECONVERGENT B0 ;  /* 0x0000000000007941 */ /* 0x000fea0003800200 */
.L_x_0:
[----:B------:R-:W0:Y:S01]  /*0430*/  LDCU.64 UR14, c[0x0][0x398] ;  /* 0x00007300ff0e77ac */ /* 0x000e220008000a00 */
[----:B------:R-:W-:Y:S01]  /*0440*/  VIADD R23, R19, UR4 ;  /* 0x0000000413177c36 */ /* 0x000fe20008000000 */
[----:B------:R-:W-:Y:S01]  /*0450*/  BAR.SYNC.DEFER_BLOCKING 0x0 ;  /* 0x0000000000007b1d */ /* 0x000fe20000010000 */
[----:B------:R-:W-:Y:S01]  /*0460*/  ISETP.GE.AND P3, PT, R14, UR6, PT ;  /* 0x000000060e007c0c */ /* 0x000fe2000bf66270 */
[----:B------:R-:W-:-:S03]  /*0470*/  UIADD3 UR8, UPT, UPT, -UR6, 0x10, URZ ;  /* 0x0000001006087890 */ /* 0x000fc6000fffe1ff */
[----:B------:R-:W-:Y:S01]  /*0480*/  ISETP.GE.OR P3, PT, R13, UR6, !P3 ;  /* 0x000000060d007c0c */ /* 0x000fe2000df66670 */
[----:B------:R-:W1:Y:S01]  /*0490*/  LDCU.64 UR12, c[0x0][0x358] ;  /* 0x00006b00ff0c77ac */ /* 0x000e620008000a00 */
[----:B0-----:R-:W-:Y:S02]  /*04a0*/  ISETP.GE.AND P0, PT, R14, UR15, PT ;  /* 0x0000000f0e007c0c */ /* 0x001fe4000bf06270 */
[----:B------:R-:W-:-:S09]  /*04b0*/  ISETP.GE.AND P1, PT, R23, UR15, PT ;  /* 0x0000000f17007c0c */ /* 0x000fd2000bf26270 */
[----:B------:R-:W0:Y:S01]  /*04c0*/  @!P3 LDC.64 R6, c[0x0][0x380] ;  /* 0x0000e000ff06bb82 */ /* 0x000e220000000a00 */
[----:B------:R-:W-:Y:S01]  /*04d0*/  ISETP.LT.AND P0, PT, R15, UR14, !P0 ;  /* 0x0000000e0f007c0c */ /* 0x000fe2000c701270 */
[----:B------:R-:W-:Y:S01]  /*04e0*/  @!P3 IMAD R11, R4, UR14, R15 ;  /* 0x0000000e040bbc24 */ /* 0x000fe2000f8e020f */
[----:B------:R-:W-:Y:S02]  /*04f0*/  ISETP.LT.OR P6, PT, R13, UR8, P1 ;  /* 0x000000080d007c0c */ /* 0x000fe40008fc1670 */
[----:B------:R-:W-:-:S05]  /*0500*/  @!P3 IADD3 R10, PT, PT, R14, -UR6, RZ ;  /* 0x800000060e0abc10 */ /* 0x000fca000fffe0ff */
[----:B------:R-:W-:-:S04]  /*0510*/  @!P3 IMAD R11, R11, UR15, R10 ;  /* 0x0000000f0b0bbc24 */ /* 0x000fc8000f8e020a */
[----:B------:R-:W2:Y:S01]  /*0520*/  @P0 LDC.64 R8, c[0x0][0x380] ;  /* 0x0000e000ff080b82 */ /* 0x000ea20000000a00 */
[C-C-:B------:R-:W-:Y:S02]  /*0530*/  @P0 IMAD R5, R4.reuse, UR14, R15.reuse ;  /* 0x0000000e04050c24 */ /* 0x140fe4000f8e020f */
[----:B------:R-:W-:Y:S02]  /*0540*/  @!P6 IMAD R10, R4, UR14, R15 ;  /* 0x0000000e040aec24 */ /* 0x000fe4000f8e020f */
[----:B------:R-:W-:-:S03]  /*0550*/  @P0 IMAD R5, R5, UR15, R14 ;  /* 0x0000000f05050c24 */ /* 0x000fc6000f8e020e */
[----:B------:R-:W3:Y:S01]  /*0560*/  @!P6 LDC.64 R2, c[0x0][0x380] ;  /* 0x0000e000ff02eb82 */ /* 0x000ee20000000a00 */
[----:B0-----:R-:W-:-:S06]  /*0570*/  @!P3 IMAD.WIDE R6, R11, 0x4, R6 ;  /* 0x000000040b06b825 */ /* 0x001fcc00078e0206 */
[----:B-1----:R0:W4:Y:S01]  /*0580*/  @!P3 LDG.E R6, desc[UR12][R6.64] ;  /* 0x0000000c0606b981 */ /* 0x002122000c1e1900 */
[----:B--2---:R-:W-:-:S04]  /*0590*/  @P0 IMAD.WIDE R8, R5, 0x4, R8 ;  /* 0x0000000405080825 */ /* 0x004fc800078e0208 */
[----:B------:R-:W-:Y:S02]  /*05a0*/  @!P6 IMAD R5, R10, UR15, R23 ;  /* 0x0000000f0a05ec24 */ /* 0x000fe4000f8e0217 */
[----:B------:R-:W2:Y:S02]  /*05b0*/  @P0 LDG.E R8, desc[UR12][R8.64] ;  /* 0x0000000c08080981 */ /* 0x000ea4000c1e1900 */
[----:B---3--:R-:W-:-:S06]  /*05c0*/  @!P6 IMAD.WIDE R2, R5, 0x4, R2 ;  /* 0x000000040502e825 */ /* 0x008fcc00078e0202 */
[----:B------:R1:W3:Y:S01]  /*05d0*/  @!P6 LDG.E R2, desc[UR12][R2.64] ;  /* 0x0000000c0202e981 */ /* 0x0002e2000c1e1900 */
[----:B------:R-:W5:Y:S01]  /*05e0*/  @!P3 S2R R17, SR_CgaCtaId ;  /* 0x000000000011b919 */ /* 0x000f620000008800 */
[----:B------:R-:W5:Y:S01]  /*05f0*/  @P0 S2R R11, SR_CgaCtaId ;  /* 0x00000000000b0919 */ /* 0x000f620000008800 */
[----:B------:R-:W5:Y:S01]  /*0600*/  @!P6 S2R R20, SR_CgaCtaId ;  /* 0x000000000014e919 */ /* 0x000f620000008800 */
[----:B------:R-:W-:Y:S02]  /*0610*/  VIMNMX R5, PT, PT, R13, R12, !PT ;  /* 0x0000000c0d057248 */ /* 0x000fe40007fe0100 */
[----:B------:R-:W-:Y:S02]  /*0620*/  @!P3 MOV R16, 0x400 ;  /* 0x000004000010b802 */ /* 0x000fe40000000f00 */
[----:B------:R-:W-:Y:S02]  /*0630*/  ISETP.GE.AND P2, PT, R5, UR6, PT ;  /* 0x0000000605007c0c */ /* 0x000fe4000bf46270 */
[----:B------:R-:W-:-:S02]  /*0640*/  @P0 MOV R10, 0x400 ;  /* 0x00000400000a0802 */ /* 0x000fc40000000f00 */
[----:B------:R-:W-:Y:S01]  /*0650*/  @!P6 MOV R5, 0x400 ;  /* 0x000004000005e802 */ /* 0x000fe20000000f00 */
[----:B0-----:R-:W-:Y:S02]  /*0660*/  @!P6 VIADD R7, R19, UR6 ;  /* 0x000000061307ec36 */ /* 0x001fe40008000000 */
[----:B-1----:R-:W-:Y:S01]  /*0670*/  @P0 IMAD R3, R18, UR7, R19 ;  /* 0x0000000712030c24 */ /* 0x002fe2000f8e0213 */
[----:B------:R-:W-:Y:S01]  /*0680*/  VIMNMX R9, PT, PT, R14, R15, PT ;  /* 0x0000000f0e097248 */ /* 0x000fe20003fe0100 */
[----:B------:R-:W-:-:S03]  /*0690*/  @!P6 IMAD R7, R18, UR7, R7 ;  /* 0x000000071207ec24 */ /* 0x000fc6000f8e0207 */
[----:B------:R-:W-:Y:S01]  /*06a0*/  ISETP.LT.OR P2, PT, R9, UR6, P2 ;  /* 0x0000000609007c0c */ /* 0x000fe20009741670 */
[----:B------:R-:W-:Y:S01]  /*06b0*/  VIADD R9, R18, UR5 ;  /* 0x0000000512097c36 */ /* 0x000fe20008000000 */
[----:B-----5:R-:W-:Y:S02]  /*06c0*/  @!P3 LEA R16, R17, R16, 0x18 ;  /* 0x000000101110b211 */ /* 0x020fe400078ec0ff */
[----:B------:R-:W-:Y:S02]  /*06d0*/  @P0 LEA R10, R11, R10, 0x18 ;  /* 0x0000000a0b0a0211 */ /* 0x000fe400078ec0ff */
[----:B------:R-:W-:Y:S01]  /*06e0*/  @!P6 LEA R20, R20, R5, 0x18 ;  /* 0x000000051414e211 */ /* 0x000fe200078ec0ff */
[----:B------:R-:W-:Y:S01]  /*06f0*/  @!P3 IMAD R5, R18, UR7, R13 ;  /* 0x000000071205bc24 */ /* 0x000fe2000f8e020d */
[----:B------:R-:W-:-:S03]  /*0700*/  @P0 LEA R3, R3, R10, 0x2 ;  /* 0x0000000a03030211 */ /* 0x000fc600078e10ff */
[----:B------:R-:W-:Y:S01]  /*0710*/  @!P3 IMAD R5, R5, 0x4, R16 ;  /* 0x000000040505b824 */ /* 0x000fe200078e0210 */
[----:B------:R-:W-:Y:S02]  /*0720*/  @!P6 LEA R7, R7, R20, 0x2 ;  /* 0x000000140707e211 */ /* 0x000fe400078e10ff */
[----:B------:R-:W-:Y:S02]  /*0730*/  ISETP.GE.AND P5, PT, R15, UR6, PT ;  /* 0x000000060f007c0c */ /* 0x000fe4000bfa6270 */
[----:B------:R-:W-:-:S04]  /*0740*/  ISETP.GE.AND P4, PT, R9, UR14, PT ;  /* 0x0000000e09007c0c */ /* 0x000fc8000bf86270 */
[----:B------:R-:W-:Y:S02]  /*0750*/  ISETP.GE.AND P4, PT, R14, UR6, !P4 ;  /* 0x000000060e007c0c */ /* 0x000fe4000e786270 */
[----:B------:R-:W-:Y:S02]  /*0760*/  VIMNMX R10, PT, PT, R13, R12, PT ;  /* 0x0000000c0d0a7248 */ /* 0x000fe40003fe0100 */
[----:B------:R-:W-:-:S04]  /*0770*/  ISETP.GE.OR P1, PT, R9, UR14, P1 ;  /* 0x0000000e09007c0c */ /* 0x000fc80008f26670 */
[----:B------:R-:W-:Y:S01]  /*0780*/  ISETP.LT.OR P1, PT, R10, UR8, P1 ;  /* 0x000000080a007c0c */ /* 0x000fe20008f21670 */
[----:B------:R-:W-:-:S12]  /*0790*/  @!P2 VIADD R27, R14, -UR6 ;  /* 0x800000060e1bac36 */ /* 0x000fd80008000000 */
[----:B------:R-:W-:Y:S01]  /*07a0*/  @!P1 IMAD R24, R4, UR14, R9 ;  /* 0x0000000e04189c24 */ /* 0x000fe2000f8e0209 */
[----:B--2---:R-:W-:Y:S04]  /*07b0*/  @P0 STS [R3], R8 ;  /* 0x0000000803000388 */ /* 0x004fe80000000800 */
[----:B----4-:R-:W-:Y:S01]  /*07c0*/  @!P3 STS [R5], R6 ;  /* 0x000000060500b388 */ /* 0x010fe20000000800 */
[----:B------:R-:W-:-:S03]  /*07d0*/  ISETP.GE.AND P3, PT, R12, UR8, PT ;  /* 0x000000080c007c0c */ /* 0x000fc6000bf66270 */
[----:B---3--:R0:W-:Y:S01]  /*07e0*/  @!P6 STS [R7], R2 ;  /* 0x000000020700e388 */ /* 0x0081e20000000800 */
[C---:B------:R-:W-:Y:S02]  /*07f0*/  ISETP.LT.OR P6, PT, R13.reuse, UR8, !P5 ;  /* 0x000000080d007c0c */ /* 0x040fe4000efc1670 */
[----:B------:R-:W-:Y:S02]  /*0800*/  ISETP.LT.AND P3, PT, R13, UR6, P3 ;  /* 0x000000060d007c0c */ /* 0x000fe40009f61270 */
[C---:B------:R-:W-:Y:S02]  /*0810*/  ISETP.GE.OR P5, PT, R12.reuse, UR6, !P5 ;  /* 0x000000060c007c0c */ /* 0x040fe4000efa6670 */
[----:B------:R-:W-:Y:S02]  /*0820*/  ISETP.GE.OR P6, PT, R12, UR6, P6 ;  /* 0x000000060c007c0c */ /* 0x000fe4000b7c6670 */
[----:B------:R-:W-:Y:S01]  /*0830*/  PLOP3.LUT P3, PT, P3, P4, PT, 0x80, 0x8 ;  /* 0x000000000008781c */ /* 0x000fe20001f69070 */
[----:B0-----:R-:W0:Y:S01]  /*0840*/  @!P1 LDC.64 R6, c[0x0][0x380] ;  /* 0x0000e000ff069b82 */ /* 0x001e220000000a00 */
[----:B------:R-:W-:-:S02]  /*0850*/  ISETP.GE.AND P4, PT, R9, UR14, PT ;  /* 0x0000000e09007c0c */ /* 0x000fc4000bf86270 */
[----:B------:R-:W-:Y:S02]  /*0860*/  ISETP.GE.OR P6, PT, R23, UR15, P6 ;  /* 0x0000000f17007c0c */ /* 0x000fe4000b7c6670 */
[----:B------:R-:W-:Y:S02]  /*0870*/  ISETP.LT.OR P4, PT, R12, UR8, P4 ;  /* 0x000000080c007c0c */ /* 0x000fe4000a781670 */
[C---:B------:R-:W-:Y:S01]  /*0880*/  @!P2 IADD3 R3, PT, PT, R15.reuse, -UR6, RZ ;  /* 0x800000060f03ac10 */ /* 0x040fe2000fffe0ff */
[----:B------:R-:W1:Y:S04]  /*0890*/  @!P5 LDC.64 R16, c[0x0][0x380] ;  /* 0x0000e000ff10db82 */ /* 0x000e680000000a00 */
[----:B------:R-:W-:Y:S01]  /*08a0*/  @!P2 IMAD R2, R4, UR14, R3 ;  /* 0x0000000e0402ac24 */ /* 0x000fe2000f8e0203 */
[----:B------:R-:W-:-:S03]  /*08b0*/  @!P5 IADD3 R3, PT, PT, R15, -UR6, RZ ;  /* 0x800000060f03dc10 */ /* 0x000fc6000fffe0ff */
[----:B------:R-:W-:Y:S02]  /*08c0*/  @!P6 VIADD R5, R15, -UR6 ;  /* 0x800000060f05ec36 */ /* 0x000fe40008000000 */
[C-C-:B------:R-:W-:Y:S01]  /*08d0*/  @!P4 IMAD R29, R4.reuse, UR14, R9.reuse ;  /* 0x0000000e041dcc24 */ /* 0x140fe2000f8e0209 */
[----:B------:R-:W2:Y:S01]  /*08e0*/  @!P4 LDC.64 R10, c[0x0][0x380] ;  /* 0x0000e000ff0acb82 */ /* 0x000ea20000000a00 */
[----:B------:R-:W-:Y:S02]  /*08f0*/  @P3 IMAD R25, R4, UR14, R9 ;  /* 0x0000000e04193c24 */ /* 0x000fe4000f8e0209 */
[----:B------:R-:W-:Y:S02]  /*0900*/  @!P2 IMAD R27, R2, UR15, R27 ;  /* 0x0000000f021bac24 */ /* 0x000fe4000f8e021b */
[C---:B------:R-:W-:Y:S02]  /*0910*/  @!P5 IMAD R21, R4.reuse, UR14, R3 ;  /* 0x0000000e0415dc24 */ /* 0x040fe4000f8e0203 */
[----:B------:R-:W-:Y:S01]  /*0920*/  @!P6 IMAD R22, R4, UR14, R5 ;  /* 0x0000000e0416ec24 */ /* 0x000fe2000f8e0205 */
[----:B------:R-:W3:Y:S08]  /*0930*/  @!P2 LDC.64 R8, c[0x0][0x380] ;  /* 0x0000e000ff08ab82 */ /* 0x000ef00000000a00 */
[----:B------:R-:W4:Y:S08]  /*0940*/  @!P6 LDC.64 R2, c[0x0][0x380] ;  /* 0x0000e000ff02eb82 */ /* 0x000f300000000a00 */
[----:B------:R-:W5:Y:S01]  /*0950*/  @P3 LDC.64 R4, c[0x0][0x380] ;  /* 0x0000e000ff043b82 */ /* 0x000f620000000a00 */
[----:B------:R-:W-:-:S04]  /*0960*/  @!P5 IMAD R20, R21, UR15, R14 ;  /* 0x0000000f1514dc24 */ /* 0x000fc8000f8e020e */
[----:B-1----:R-:W-:Y:S01]  /*0970*/  @!P5 IMAD.WIDE R16, R20, 0x4, R16 ;  /* 0x000000041410d825 */ /* 0x002fe200078e0210 */
[----:B------:R-:W-:-:S03]  /*0980*/  @P3 IADD3 R20, PT, PT, R14, -UR6, RZ ;  /* 0x800000060e143c10 */ /* 0x000fc6000fffe0ff */
[----:B------:R-:W-:Y:S02]  /*0990*/  @!P4 IMAD R29, R29, UR15, R14 ;  /* 0x0000000f1d1dcc24 */ /* 0x000fe4000f8e020e */
[--C-:B------:R-:W-:Y:S01]  /*09a0*/  @!P1 IMAD R21, R24, UR15, R23.reuse ;  /* 0x0000000f18159c24 */ /* 0x100fe2000f8e0217 */
[----:B------:R1:W5:Y:S01]  /*09b0*/  @!P5 LDG.E R16, desc[UR12][R16.64] ;  /* 0x0000000c1010d981 */ /* 0x000362000c1e1900 */
[----:B------:R-:W-:Y:S02]  /*09c0*/  @!P6 IMAD R23, R22, UR15, R23 ;  /* 0x0000000f1617ec24 */ /* 0x000fe4000f8e0217 */
[----:B------:R-:W-:Y:S02]  /*09d0*/  @P3 IMAD R25, R25, UR15, R20 ;  /* 0x0000000f19193c24 */ /* 0x000fe4000f8e0214 */
[----:B--2---:R-:W-:-:S04]  /*09e0*/  @!P4 IMAD.WIDE R10, R29, 0x4, R10 ;  /* 0x000000041d0ac825 */ /* 0x004fc800078e020a */
[----:B---3--:R-:W-:Y:S02]  /*09f0*/  @!P2 IMAD.WIDE R8, R27, 0x4, R8 ;  /* 0x000000041b08a825 */ /* 0x008fe400078e0208 */
[----:B------:R2:W3:Y:S02]  /*0a00*/  @!P4 LDG.E R10, desc[UR12][R10.64] ;  /* 0x0000000c0a0ac981 */ /* 0x0004e4000c1e1900 */
[----:B----4-:R-:W-:Y:S02]  /*0a10*/  @!P6 IMAD.WIDE R2, R23, 0x4, R2 ;  /* 0x000000041702e825 */ /* 0x010fe400078e0202 */
[----:B------:R4:W3:Y:S02]  /*0a20*/  @!P2 LDG.E R8, desc[UR12][R8.64] ;  /* 0x0000000c0808a981 */ /* 0x0008e4000c1e1900 */
[----:B-----5:R-:W-:Y:S02]  /*0a30*/  @P3 IMAD.WIDE R4, R25, 0x4, R4 ;  /* 0x0000000419043825 */ /* 0x020fe400078e0204 */
[----:B------:R-:W5:Y:S02]  /*0a40*/  @!P6 LDG.E R2, desc[UR12][R2.64] ;  /* 0x0000000c0202e981 */ /* 0x000f64000c1e1900 */
[----:B0-----:R-:W-:-:S02]  /*0a50*/  @!P1 IMAD.WIDE R6, R21, 0x4, R6 ;  /* 0x0000000415069825 */ /* 0x001fc400078e0206 */
[----:B------:R-:W5:Y:S04]  /*0a60*/  @P3 LDG.E R4, desc[UR12][R4.64] ;  /* 0x0000000c04043981 */ /* 0x000f68000c1e1900 */
[----:B------:R0:W5:Y:S01]  /*0a70*/  @!P1 LDG.E R6, desc[UR12][R6.64] ;  /* 0x0000000c06069981 */ /* 0x000162000c1e1900 */
[----:B------:R-:W0:Y:S01]  /*0a80*/  @!P5 S2R R24, SR_CgaCtaId ;  /* 0x000000000018d919 */ /* 0x000e220000008800 */
[----:B------:R-:W0:Y:S01]  /*0a90*/  @!P4 S2R R28, SR_CgaCtaId ;  /* 0x00000000001cc919 */ /* 0x000e220000008800 */
[----:B------:R-:W0:Y:S01]  /*0aa0*/  @!P2 S2R R22, SR_CgaCtaId ;  /* 0x000000000016a919 */ /* 0x000e220000008800 */
[----:B------:R-:W0:Y:S01]  /*0ab0*/  @!P6 S2R R21, SR_CgaCtaId ;  /* 0x000000000015e919 */ /* 0x000e220000008800 */
[----:B------:R-:W0:Y:S01]  /*0ac0*/  @P3 S2R R20, SR_CgaCtaId ;  /* 0x0000000000143919 */ /* 0x000e220000008800 */
[----:B-1----:R-:W1:Y:S01]  /*0ad0*/  @!P1 S2R R17, SR_CgaCtaId ;  /* 0x0000000000119919 */ /* 0x002e620000008800 */
[----:B--2---:R-:W-:Y:S01]  /*0ae0*/  @!P5 MOV R11, 0x400 ;  /* 0x00000400000bd802 */ /* 0x004fe20000000f00 */
[----:B----4-:R-:W-:Y:S01]  /*0af0*/  @!P5 IMAD R9, R12, UR7, R19 ;  /* 0x000000070c09dc24 */ /* 0x010fe2000f8e0213 */
[----:B0-----:R-:W-:-:S02]  /*0b00*/  @!P4 MOV R7, 0x400 ;  /* 0x000004000007c802 */ /* 0x001fc40000000f00 */
[----:B------:R-:W-:Y:S01]  /*0b10*/  @!P5 LEA R26, R24, R11, 0x18 ;  /* 0x0000000b181ad211 */ /* 0x000fe200078ec0ff */
[----:B------:R-:W-:-:S03]  /*0b20*/  @!P4 VIADD R24, R18, UR6 ;  /* 0x000000061218cc36 */ /* 0x000fc60008000000 */
[----:B------:R-:W-:Y:S01]  /*0b30*/  @!P5 LEA R3, R9, R26, 0x2 ;  /* 0x0000001a0903d211 */ /* 0x000fe200078e10ff */
[----:B------:R-:W-:Y:S01]  /*0b40*/  @!P4 IMAD R5, R24, UR7, R19 ;  /* 0x000000071805cc24 */ /* 0x000fe2000f8e0213 */
[----:B------:R-:W-:Y:S02]  /*0b50*/  @!P2 MOV R9, 0x400 ;  /* 0x000004000009a802 */ /* 0x000fe40000000f00 */
[----:B------:R-:W-:Y:S02]  /*0b60*/  @!P4 LEA R28, R28, R7, 0x18 ;  /* 0x000000071c1cc211 */ /* 0x000fe400078ec0ff */
[----:B------:R-:W-:Y:S02]  /*0b70*/  @!P6 MOV R24, 0x400 ;  /* 0x000004000018e802 */ /* 0x000fe40000000f00 */
[----:B------:R-:W-:Y:S02]  /*0b80*/  @P3 MOV R11, 0x400 ;  /* 0x00000400000b3802 */ /* 0x000fe40000000f00 */
[----:B------:R-:W-:-:S02]  /*0b90*/  @!P2 LEA R7, R22, R9, 0x18 ;  /* 0x000000091607a211 */ /* 0x000fc400078ec0ff */
[----:B------:R-:W-:Y:S01]  /*0ba0*/  @!P6 IADD3 R9, PT, PT, R19, UR6, RZ ;  /* 0x000000061309ec10 */ /* 0x000fe2000fffe0ff */
[----:B------:R-:W-:Y:S01]  /*0bb0*/  @!P4 IMAD R5, R5, 0x4, R28 ;  /* 0x000000040505c824 */ /* 0x000fe200078e021c */
[----:B------:R-:W-:Y:S01]  /*0bc0*/  @!P6 LEA R21, R21, R24, 0x18 ;  /* 0x000000181515e211 */ /* 0x000fe200078ec0ff */
[----:B------:R-:W-:Y:S01]  /*0bd0*/  @P3 VIADD R24, R18, UR6 ;  /* 0x0000000612183c36 */ /* 0x000fe20008000000 */
[----:B------:R-:W-:Y:S01]  /*0be0*/  @P3 LEA R20, R20, R11, 0x18 ;  /* 0x0000000b14143211 */ /* 0x000fe200078ec0ff */
[----:B------:R-:W-:Y:S01]  /*0bf0*/  @!P1 VIADD R26, R19, UR6 ;  /* 0x00000006131a9c36 */ /* 0x000fe20008000000 */
[----:B------:R-:W-:Y:S01]  /*0c00*/  @!P1 IADD3 R11, PT, PT, R18, UR6, RZ ;  /* 0x00000006120b9c10 */ /* 0x000fe2000fffe0ff */
[C---:B------:R-:W-:Y:S01]  /*0c10*/  @!P2 IMAD R18, R12.reuse, UR7, R13 ;  /* 0x000000070c12ac24 */ /* 0x040fe2000f8e020d */
[----:B------:R-:W-:Y:S01]  /*0c20*/  @!P1 MOV R28, 0x400 ;  /* 0x00000400001c9802 */ /* 0x000fe20000000f00 */
[----:B------:R-:W-:Y:S02]  /*0c30*/  @!P6 IMAD R22, R12, UR7, R9 ;  /* 0x000000070c16ec24 */ /* 0x000fe4000f8e0209 */
[----:B------:R-:W-:Y:S01]  /*0c40*/  @P3 IMAD R9, R24, UR7, R13 ;  /* 0x0000000718093c24 */ /* 0x000fe2000f8e020d */
[----:B-1----:R-:W-:Y:S01]  /*0c50*/  @!P1 LEA R28, R17, R28, 0x18 ;  /* 0x0000001c111c9211 */ /* 0x002fe200078ec0ff */
[----:B------:R-:W-:Y:S01]  /*0c60*/  @!P1 IMAD R11, R11, UR7, R26 ;  /* 0x000000070b0b9c24 */ /* 0x000fe2000f8e021a */
[----:B------:R-:W-:Y:S01]  /*0c70*/  @!P2 LEA R7, R18, R7, 0x2 ;  /* 0x000000071207a211 */ /* 0x000fe200078e10ff */
[----:B------:R-:W-:Y:S01]  /*0c80*/  @!P6 IMAD R21, R22, 0x4, R21 ;  /* 0x000000041615e824 */ /* 0x000fe200078e0215 */
[----:B------:R-:W-:Y:S01]  /*0c90*/  @P3 LEA R9, R9, R20, 0x2 ;  /* 0x0000001409093211 */ /* 0x000fe200078e10ff */
[----:B------:R-:W-:Y:S01]  /*0ca0*/  @!P1 IMAD R11, R11, 0x4, R28 ;  /* 0x000000040b0b9824 */ /* 0x000fe200078e021c */
[----:B------:R0:W-:Y:S04]  /*0cb0*/  @!P5 STS [R3], R16 ;  /* 0x000000100300d388 */ /* 0x0001e80000000800 */
[----:B---3--:R0:W-:Y:S04]  /*0cc0*/  @!P4 STS [R5], R10 ;  /* 0x0000000a0500c388 */ /* 0x0081e80000000800 */
[----:B------:R0:W-:Y:S04]  /*0cd0*/  @!P2 STS [R7], R8 ;  /* 0x000000080700a388 */ /* 0x0001e80000000800 */
[----:B-----5:R0:W-:Y:S04]  /*0ce0*/  @!P6 STS [R21], R2 ;  /* 0x000000021500e388 */ /* 0x0201e80000000800 */
[----:B------:R0:W-:Y:S04]  /*0cf0*/  @P3 STS [R9], R4 ;  /* 0x0000000409003388 */ /* 0x0001e80000000800 */
[----:B------:R0:W-:Y:S01]  /*0d00*/  @!P1 STS [R11], R6 ;  /* 0x000000060b009388 */ /* 0x0001e20000000800 */
[----:B------:R-:W-:Y:S06]  /*0d10*/  BAR.SYNC.DEFER_BLOCKING 0x0 ;  /* 0x0000000000007b1d */ /* 0x000fec0000010000 */
[----:B------:R-:W-:Y:S05]  /*0d20*/  @!P0 EXIT ;  /* 0x000000000000894d */ /* 0x000fea0003800000 */
[----:B0-----:R-:W0:Y:S01]  /*0d30*/  LDC R6, c[0x0][0x3a8] ;  /* 0x0000ea00ff067b82 */ /* 0x001e220000000800 */
[----:B------:R-:W-:Y:S01]  /*0d40*/  HFMA2 R9, -RZ, RZ, 0, 0 ;  /* 0x00000000ff097431 */ /* 0x000fe200000001ff */
[----:B0-----:R-:W-:-:S13]  /*0d50*/  ISETP.GE.AND P0, PT, R6, 0x1, PT ;  /* 0x000000010600780c */ /* 0x001fda0003f06270 */
[----:B------:R-:W-:Y:S05]  /*0d60*/  @!P0 BRA `(.L_x_6) ;  /* 0x0000000c00008947 */ /* 0x000fea0003800000 */
[----:B------:R-:W0:Y:S01]  /*0d70*/  LDC R9, c[0x0][0x3a4] ;  /* 0x0000e900ff097b82 */ /* 0x000e220000000800 */
[----:B------:R-:W-:Y:S01]  /*0d80*/  IABS R8, R0 ;  /* 0x0000000000087213 */ /* 0x000fe20000000000 */
[----:B------:R-:W-:Y:S01]  /*0d90*/  UMOV UR4, URZ ;  /* 0x000000ff00047c82 */ /* 0x000fe20008000000 */
[----:B------:R-:W-:Y:S02]  /*0da0*/  ISETP.GE.AND P1, PT, R0, RZ, PT ;  /* 0x000000ff0000720c */ /* 0x000fe40003f26270 */
[C---:B------:R-:W-:Y:S02]  /*0db0*/  LOP3.LUT R16, R6.reuse, 0xf, RZ, 0xc0, !PT ;  /* 0x0000000f06107812 */ /* 0x040fe400078ec0ff */
[----:B------:R-:W-:Y:S02]  /*0dc0*/  LOP3.LUT R11, R6, 0x7, RZ, 0xc0, !PT ;  /* 0x00000007060b7812 */ /* 0x000fe400078ec0ff */
[----:B0-----:R-:W-:Y:S02]  /*0dd0*/  IABS R4, R9 ;  /* 0x0000000900047213 */ /* 0x001fe40000000000 */
[----:B------:R-:W-:-:S02]  /*0de0*/  ISETP.NE.AND P2, PT, R9, RZ, PT ;  /* 0x000000ff0900720c */ /* 0x000fc40003f45270 */
[----:B------:R-:W0:Y:S08]  /*0df0*/  I2F.RP R5, R4 ;  /* 0x0000000400057306 */ /* 0x000e300000209400 */
[----:B0-----:R-:W0:Y:S02]  /*0e00*/  MUFU.RCP R5, R5 ;  /* 0x0000000500057308 */ /* 0x001e240000001000 */
[----:B0-----:R-:W-:-:S06]  /*0e10*/  VIADD R2, R5, 0xffffffe ;  /* 0x0ffffffe05027836 */ /* 0x001fcc0000000000 */
[----:B------:R0:W1:Y:S02]  /*0e20*/  F2I.FTZ.U32.TRUNC.NTZ R3, R2 ;  /* 0x0000000200037305 */ /* 0x000064000021f000 */
[----:B0-----:R-:W-:Y:S01]  /*0e30*/  IMAD.MOV.U32 R2, RZ, RZ, RZ ;  /* 0x000000ffff027224 */ /* 0x001fe200078e00ff */
[----:B-1----:R-:W-:-:S05]  /*0e40*/  IADD3 R7, PT, PT, RZ, -R3, RZ ;  /* 0x80000003ff077210 */ /* 0x002fca0007ffe0ff */
[----:B------:R-:W-:-:S04]  /*0e50*/  IMAD R7, R7, R4, RZ ;  /* 0x0000000407077224 */ /* 0x000fc800078e02ff */
[----:B------:R-:W-:Y:S01]  /*0e60*/  IMAD.HI.U32 R7, R3, R7, R2 ;  /* 0x0000000703077227 */ /* 0x000fe200078e0002 */
[----:B------:R-:W-:-:S05]  /*0e70*/  MOV R3, R8 ;  /* 0x0000000800037202 */ /* 0x000fca0000000f00 */
[----:B------:R-:W-:-:S04]  /*0e80*/  IMAD.HI.U32 R7, R7, R3, RZ ;  /* 0x0000000307077227 */ /* 0x000fc800078e00ff */
[----:B------:R-:W-:-:S04]  /*0e90*/  IMAD.MOV R7, RZ, RZ, -R7 ;  /* 0x000000ffff077224 */ /* 0x000fc800078e0a07 */
[----:B------:R-:W-:Y:S01]  /*0ea0*/  IMAD R8, R4, R7, R3 ;  /* 0x0000000704087224 */ /* 0x000fe200078e0203 */
[C---:B------:R-:W-:Y:S02]  /*0eb0*/  LOP3.LUT R7, R6.reuse, 0x7ffffff0, RZ, 0xc0, !PT ;  /* 0x7ffffff006077812 */ /* 0x040fe400078ec0ff */
[----:B------:R-:W-:Y:S02]  /*0ec0*/  LOP3.LUT R6, R6, 0x3, RZ, 0xc0, !PT ;  /* 0x0000000306067812 */ /* 0x000fe400078ec0ff */
[----:B------:R-:W-:Y:S02]  /*0ed0*/  ISETP.GT.U32.AND P0, PT, R4, R8, PT ;  /* 0x000000080400720c */ /* 0x000fe40003f04070 */
[----:B------:R-:W-:-:S11]  /*0ee0*/  IADD3 R5, PT, PT, -R7, RZ, RZ ;  /* 0x000000ff07057210 */ /* 0x000fd60007ffe1ff */
[----:B------:R-:W-:-:S04]  /*0ef0*/  @!P0 IADD3 R8, PT, PT, R8, -R4, RZ ;  /* 0x8000000408088210 */ /* 0x000fc80007ffe0ff */
[----:B------:R-:W-:-:S13]  /*0f00*/  ISETP.GT.U32.AND P0, PT, R4, R8, PT ;  /* 0x000000080400720c */ /* 0x000fda0003f04070 */
[----:B------:R-:W-:-:S05]  /*0f10*/  @!P0 IMAD.IADD R8, R8, 0x1, -R4 ;  /* 0x0000000108088824 */ /* 0x000fca00078e0a04 */
[----:B------:R-:W-:Y:S02]  /*0f20*/  @!P1 IADD3 R8, PT, PT, -R8, RZ, RZ ;  /* 0x000000ff08089210 */ /* 0x000fe40007ffe1ff */
[----:B------:R-:W-:Y:S01]  /*0f30*/  @!P2 LOP3.LUT R8, RZ, R9, RZ, 0x33, !PT ;  /* 0x00000009ff08a212 */ /* 0x000fe200078e33ff */
[----:B------:R-:W-:-:S07]  /*0f40*/  IMAD.MOV.U32 R9, RZ, RZ, RZ ;  /* 0x000000ffff097224 */ /* 0x000fce00078e00ff */
.L_x_12:
[----:B------:R-:W0:Y:S01]  /*0f50*/  LDC R3, c[0x0][0x3a8] ;  /* 0x0000ea00ff037b82 */ /* 0x000e220000000800 */
[----:B------:R-:W-:Y:S01]  /*0f60*/  VIADD R2, R12, UR4 ;  /* 0x000000040c027c36 */ /* 0x000fe20008000000 */
[----:B------:R-:W-:-:S03]  /*0f70*/  MOV R17, RZ ;  /* 0x000000ff00117202 */ /* 0x000fc60000000f00 */
[----:B------:R-:W-:Y:S01]  /*0f80*/  IMAD R4, R2, UR7, R13 ;  /* 0x0000000702047c24 */ /* 0x000fe2000f8e020d */
[----:B0-----:R-:W-:Y:S01]  /*0f90*/  ISETP.GE.U32.AND P1, PT, R3, 0x10, PT ;  /* 0x000000100300780c */ /* 0x001fe20003f26070 */
[----:B------:R-:W-:Y:S01]  /*0fa0*/  IMAD R10, R8, R3, UR4 ;  /* 0x00000004080a7e24 */ /* 0x000fe2000f8e0203 */
[----:B------:R-:W-:-:S03]  /*0fb0*/  UIADD3 UR4, UPT, UPT, UR4, 0x1, URZ ;  /* 0x0000000104047890 */ /* 0x000fc6000fffe0ff */
[----:B------:R-:W-:-:S03]  /*0fc0*/  IMAD R10, R10, R3, RZ ;  /* 0x000000030a0a7224 */ /* 0x000fc600078e02ff */
[----:B------:R-:W-:-:S05]  /*0fd0*/  ISETP.NE.AND P0, PT, R3, UR4, PT ;  /* 0x0000000403007c0c */ /* 0x000fca000bf05270 */
[----:B------:R-:W-:Y:S08]  /*0fe0*/  @!P1 BRA `(.L_x_7) ;  /* 0x0000000400049947 */ /* 0x000ff00003800000 */
[----:B------:R-:W0:Y:S01]  /*0ff0*/  S2UR UR6, SR_CgaCtaId ;  /* 0x00000000000679c3 */ /* 0x000e220000008800 */
[----:B------:R-:W-:Y:S01]  /*1000*/  UMOV UR5, 0x400 ;  /* 0x0000040000057882 */ /* 0x000fe20000000000 */
[----:B------:R-:W-:Y:S01]  /*1010*/  IMAD R2, R2, UR7, RZ ;  /* 0x0000000702027c24 */ /* 0x000fe2000f8e02ff */
[----:B------:R-:W-:Y:S01]  /*1020*/  MOV R17, R10 ;  /* 0x0000000a00117202 */ /* 0x000fe20000000f00 */
[----:B------:R-:W-:Y:S01]  /*1030*/  IMAD.MOV.U32 R19, RZ, RZ, R5 ;  /* 0x000000ffff137224 */ /* 0x000fe200078e0005 */
[----:B0-----:R-:W-:-:S06]  /*1040*/  ULEA UR5, UR6, UR5, 0x18 ;  /* 0x0000000506057291 */ /* 0x001fcc000f8ec0ff */
[----:B------:R-:W-:-:S05]  /*1050*/  LEA R3, R13, UR5, 0x2 ;  /* 0x000000050d037c11 */ /* 0x000fca000f8e10ff */
[----:B------:R-:W-:-:S05]  /*1060*/  IMAD R2, R2, 0x4, R3 ;  /* 0x0000000402027824 */ /* 0x000fca00078e0203 */
[----:B------:R-:W-:-:S07]  /*1070*/  IADD3 R18, PT, PT, R2, 0x20, RZ ;  /* 0x0000002002127810 */ /* 0x000fce0007ffe0ff */
.L_x_8:
[----:B------:R-:W0:Y:S01]  /*1080*/  LDC.64 R2, c[0x0][0x388] ;  /* 0x0000e200ff027b82 */ /* 0x000e220000000a00 */
[----:B------:R-:W1:Y:S04]  /*1090*/  LDS R24, [R18+-0x20] ;  /* 0xffffe00012187984 */ /* 0x000e680000000800 */
[----:B------:R-:W2:Y:S04]  /*10a0*/  LDS R26, [R18+-0x1c] ;  /* 0xffffe400121a7984 */ /* 0x000ea80000000800 */
[----:B------:R-:W-:Y:S04]  /*10b0*/  LDS R28, [R18+-0x8] ;  /* 0xfffff800121c7984 */ /* 0x000fe80000000800 */
[----:B------:R-:W-:Y:S01]  /*10c0*/  LDS R29, [R18+0xc] ;  /* 0x00000c00121d7984 */ /* 0x000fe20000000800 */
[----:B0-----:R-:W-:-:S05]  /*10d0*/  IMAD.WIDE R2, R17, 0x4, R2 ;  /* 0x0000000411027825 */ /* 0x001fca00078e0202 */
[----:B------:R-:W1:Y:S04]  /*10e0*/  LDG.E R23, desc[UR12][R2.64] ;  /* 0x0000000c02177981 */ /* 0x000e68000c1e1900 */
[----:B------:R-:W2:Y:S04]  /*10f0*/  LDG.E R25, desc[UR12][R2.64+0x4] ;  /* 0x0000040c02197981 */ /* 0x000ea8000c1e1900 */
[----:B------:R-:W3:Y:S04]  /*1100*/  LDG.E R22, desc[UR12][R2.64+0x8] ;  /* 0x0000080c02167981 */ /* 0x000ee8000c1e1900 */
[----:B------:R-:W4:Y:S04]  /*1110*/  LDG.E R20, desc[UR12][R2.64+0xc] ;  /* 0x00000c0c02147981 */ /* 0x000f28000c1e1900 */
[----:B------:R-:W5:Y:S01]  /*1120*/  LDG.E R21, desc[UR12][R2.64+0x10] ;  /* 0x0000100c02157981 */ /* 0x000f62000c1e1900 */
[----:B-1----:R-:W-:-:S03]  /*1130*/  FFMA R23, R24, R23, R9 ;  /* 0x0000001718177223 */ /* 0x002fc60000000009 */
[----:B------:R-:W5:Y:S01]  /*1140*/  LDG.E R9, desc[UR12][R2.64+0x14] ;  /* 0x0000140c02097981 */ /* 0x000f62000c1e1900 */
[----:B--2---:R-:W-:-:S03]  /*1150*/  FFMA R25, R26, R25, R23 ;  /* 0x000000191a197223 */ /* 0x004fc60000000017 */
[----:B------:R-:W3:Y:S04]  /*1160*/  LDS R26, [R18+-0x18] ;  /* 0xffffe800121a7984 */ /* 0x000ee80000000800 */
[----:B------:R-:W2:Y:S04]  /*1170*/  LDG.E R24, desc[UR12][R2.64+0x18] ;  /* 0x0000180c02187981 */ /* 0x000ea8000c1e1900 */
[----:B------:R-:W2:Y:S01]  /*1180*/  LDG.E R23, desc[UR12][R2.64+0x1c] ;  /* 0x00001c0c02177981 */ /* 0x000ea2000c1e1900 */
[----:B---3--:R-:W-:-:S03]  /*1190*/  FFMA R25, R26, R22, R25 ;  /* 0x000000161a197223 */ /* 0x008fc60000000019 */
[----:B------:R-:W3:Y:S04]  /*11a0*/  LDG.E R22, desc[UR12][R2.64+0x20] ;  /* 0x0000200c02167981 */ /* 0x000ee8000c1e1900 */
[----:B------:R-:W4:Y:S02]  /*11b0*/  LDS R26, [R18+-0x14] ;  /* 0xffffec00121a7984 */ /* 0x000f240000000800 */
[----:B----4-:R-:W-:Y:S02]  /*11c0*/  FFMA R20, R26, R20, R25 ;  /* 0x000000141a147223 */ /* 0x010fe40000000019 */
[----:B------:R-:W5:Y:S02]  /*11d0*/  LDS R25, [R18+-0x10] ;  /* 0xfffff00012197984 */ /* 0x000f640000000800 */
[----:B-----5:R-:W-:-:S02]  /*11e0*/  FFMA R26, R25, R21, R20 ;  /* 0x00000015191a7223 */ /* 0x020fc40000000014 */
[----:B------:R-:W0:Y:S04]  /*11f0*/  LDS R21, [R18+-0xc] ;  /* 0xfffff40012157984 */ /* 0x000e280000000800 */
[----:B------:R-:W4:Y:S04]  /*1200*/  LDG.E R20, desc[UR12][R2.64+0x24] ;  /* 0x0000240c02147981 */ /* 0x000f28000c1e1900 */
[----:B------:R-:W1:Y:S01]  /*1210*/  LDS R25, [R18+-0x4] ;  /* 0xfffffc0012197984 */ /* 0x000e620000000800 */
[----:B0-----:R-:W-:-:S03]  /*1220*/  FFMA R21, R21, R9, R26 ;  /* 0x0000000915157223 */ /* 0x001fc6000000001a */
[----:B------:R-:W5:Y:S04]  /*1230*/  LDG.E R9, desc[UR12][R2.64+0x28] ;  /* 0x0000280c02097981 */ /* 0x000f68000c1e1900 */
[----:B------:R-:W3:Y:S01]  /*1240*/  LDS R26, [R18] ;  /* 0x00000000121a7984 */ /* 0x000ee20000000800 */
[----:B--2---:R-:W-:-:S03]  /*1250*/  FFMA R24, R28, R24, R21 ;  /* 0x000000181c187223 */ /* 0x004fc60000000015 */
[----:B------:R-:W2:Y:S01]  /*1260*/  LDG.E R21, desc[UR12][R2.64+0x2c] ;  /* 0x00002c0c02157981 */ /* 0x000ea2000c1e1900 */
[----:B-1----:R-:W-:-:S03]  /*1270*/  FFMA R25, R25, R23, R24 ;  /* 0x0000001719197223 */ /* 0x002fc60000000018 */
[----:B------:R-:W2:Y:S04]  /*1280*/  LDG.E R23, desc[UR12][R2.64+0x30] ;  /* 0x0000300c02177981 */ /* 0x000ea8000c1e1900 */
[----:B------:R-:W2:Y:S04]  /*1290*/  LDG.E R24, desc[UR12][R2.64+0x34] ;  /* 0x0000340c02187981 */ /* 0x000ea8000c1e1900 */
[----:B------:R-:W-:Y:S01]  /*12a0*/  LDS R28, [R18+0x18] ;  /* 0x00001800121c7984 */ /* 0x000fe20000000800 */
[----:B---3--:R-:W-:-:S03]  /*12b0*/  FFMA R27, R26, R22, R25 ;  /* 0x000000161a1b7223 */ /* 0x008fc60000000019 */
[----:B------:R-:W3:Y:S04]  /*12c0*/  LDG.E R22, desc[UR12][R2.64+0x38] ;  /* 0x0000380c02167981 */ /* 0x000ee8000c1e1900 */
[----:B------:R-:W3:Y:S01]  /*12d0*/  LDG.E R25, desc[UR12][R2.64+0x3c] ;  /* 0x00003c0c02197981 */ /* 0x000ee2000c1e1900 */
[----:B------:R-:W-:Y:S02]  /*12e0*/  VIADD R19, R19, 0x10 ;  /* 0x0000001013137836 */ /* 0x000fe40000000000 */
[----:B------:R-:W-:Y:S01]  /*12f0*/  VIADD R17, R17, 0x10 ;  /* 0x0000001011117836 */ /* 0x000fe20000000000 */
[----:B------:R-:W4:Y:S02]  /*1300*/  LDS R26, [R18+0x4] ;  /* 0x00000400121a7984 */ /* 0x000f240000000800 */
[----:B------:R-:W-:Y:S01]  /*1310*/  ISETP.NE.AND P1, PT, R19, RZ, PT ;  /* 0x000000ff1300720c */ /* 0x000fe20003f25270 */
[----:B----4-:R-:W-:-:S02]  /*1320*/  FFMA R20, R26, R20, R27 ;  /* 0x000000141a147223 */ /* 0x010fc4000000001b */
[----:B------:R-:W5:Y:S04]  /*1330*/  LDS R27, [R18+0x8] ;  /* 0x00000800121b7984 */ /* 0x000f680000000800 */
[----:B------:R-:W-:Y:S01]  /*1340*/  LDS R26, [R18+0x14] ;  /* 0x00001400121a7984 */ /* 0x000fe20000000800 */
[----:B-----5:R-:W-:-:S03]  /*1350*/  FFMA R20, R27, R9, R20 ;  /* 0x000000091b147223 */ /* 0x020fc60000000014 */
[----:B------:R-:W0:Y:S01]  /*1360*/  LDS R9, [R18+0x10] ;  /* 0x0000100012097984 */ /* 0x000e220000000800 */
[----:B--2---:R-:W-:-:S03]  /*1370*/  FFMA R20, R29, R21, R20 ;  /* 0x000000151d147223 */ /* 0x004fc60000000014 */
[----:B------:R1:W2:Y:S02]  /*1380*/  LDS R21, [R18+0x1c] ;  /* 0x00001c0012157984 */ /* 0x0002a40000000800 */
[----:B-1----:R-:W-:Y:S01]  /*1390*/  IADD3 R18, PT, PT, R18, 0x40, RZ ;  /* 0x0000004012127810 */ /* 0x002fe20007ffe0ff */
[----:B0-----:R-:W-:-:S04]  /*13a0*/  FFMA R9, R9, R23, R20 ;  /* 0x0000001709097223 */ /* 0x001fc80000000014 */
[----:B------:R-:W-:-:S04]  /*13b0*/  FFMA R9, R26, R24, R9 ;  /* 0x000000181a097223 */ /* 0x000fc80000000009 */
[----:B---3--:R-:W-:-:S04]  /*13c0*/  FFMA R22, R28, R22, R9 ;  /* 0x000000161c167223 */ /* 0x008fc80000000009 */
[----:B--2---:R-:W-:Y:S01]  /*13d0*/  FFMA R9, R21, R25, R22 ;  /* 0x0000001915097223 */ /* 0x004fe20000000016 */
[----:B------:R-:W-:Y:S06]  /*13e0*/  @P1 BRA `(.L_x_8) ;  /* 0xfffffffc00241947 */ /* 0x000fec000383ffff */
[----:B------:R-:W-:-:S07]  /*13f0*/  MOV R17, R7 ;  /* 0x0000000700117202 */ /* 0x000fce0000000f00 */
.L_x_7:
[----:B------:R-:W-:-:S13]  /*1400*/  ISETP.NE.AND P1, PT, R16, RZ, PT ;  /* 0x000000ff1000720c */ /* 0x000fda0003f25270 */
[----:B------:R-:W-:Y:S05]  /*1410*/  @!P1 BRA `(.L_x_9) ;  /* 0x0000000400509947 */ /* 0x000fea0003800000 */
[----:B------:R-:W-:Y:S02]  /*1420*/  IADD3 R2, PT, PT, R16, -0x1, RZ ;  /* 0xffffffff10027810 */ /* 0x000fe40007ffe0ff */
[----:B------:R-:W-:Y:S02]  /*1430*/  ISETP.NE.AND P2, PT, R11, RZ, PT ;  /* 0x000000ff0b00720c */ /* 0x000fe40003f45270 */
[----:B------:R-:W-:-:S13]  /*1440*/  ISETP.GE.U32.AND P1, PT, R2, 0x7, PT ;  /* 0x000000070200780c */ /* 0x000fda0003f26070 */
[----:B------:R-:W-:Y:S05]  /*1450*/  @!P1 BRA `(.L_x_10) ;  /* 0x0000000000849947 */ /* 0x000fea0003800000 */
[----:B------:R-:W0:Y:S01]  /*1460*/  LDC.64 R2, c[0x0][0x388] ;  /* 0x0000e200ff027b82 */ /* 0x000e220000000a00 */
[----:B------:R-:W-:-:S04]  /*1470*/  IMAD.IADD R19, R10, 0x1, R17 ;  /* 0x000000010a137824 */ /* 0x000fc800078e0211 */
[----:B0-----:R-:W-:-:S05]  /*1480*/  IMAD.WIDE R2, R19, 0x4, R2 ;  /* 0x0000000413027825 */ /* 0x001fca00078e0202 */
[----:B------:R-:W2:Y:S04]  /*1490*/  LDG.E R27, desc[UR12][R2.64] ;  /* 0x0000000c021b7981 */ /* 0x000ea8000c1e1900 */
[----:B------:R-:W3:Y:S04]  /*14a0*/  LDG.E R23, desc[UR12][R2.64+0x4] ;  /* 0x0000040c02177981 */ /* 0x000ee8000c1e1900 */
[----:B------:R-:W4:Y:S04]  /*14b0*/  LDG.E R18, desc[UR12][R2.64+0x8] ;  /* 0x0000080c02127981 */ /* 0x000f28000c1e1900 */
[----:B------:R-:W5:Y:S04]  /*14c0*/  LDG.E R20, desc[UR12][R2.64+0xc] ;  /* 0x00000c0c02147981 */ /* 0x000f68000c1e1900 */
[----:B------:R-:W5:Y:S04]  /*14d0*/  LDG.E R22, desc[UR12][R2.64+0x10] ;  /* 0x0000100c02167981 */ /* 0x000f68000c1e1900 */
[----:B------:R-:W5:Y:S04]  /*14e0*/  LDG.E R21, desc[UR12][R2.64+0x14] ;  /* 0x0000140c02157981 */ /* 0x000f68000c1e1900 */
[----:B------:R-:W5:Y:S04]  /*14f0*/  LDG.E R19, desc[UR12][R2.64+0x18] ;  /* 0x0000180c02137981 */ /* 0x000f68000c1e1900 */
[----:B------:R0:W5:Y:S01]  /*1500*/  LDG.E R24, desc[UR12][R2.64+0x1c] ;  /* 0x00001c0c02187981 */ /* 0x000162000c1e1900 */
[----:B------:R-:W1:Y:S01]  /*1510*/  S2UR UR6, SR_CgaCtaId ;  /* 0x00000000000679c3 */ /* 0x000e620000008800 */
[----:B------:R-:W-:Y:S01]  /*1520*/  UMOV UR5, 0x400 ;  /* 0x0000040000057882 */ /* 0x000fe20000000000 */
[----:B------:R-:W-:-:S02]  /*1530*/  IADD3 R25, PT, PT, R4, R17, RZ ;  /* 0x0000001104197210 */ /* 0x000fc40007ffe0ff */
[----:B------:R-:W-:Y:S01]  /*1540*/  IADD3 R17, PT, PT, R17, 0x8, RZ ;  /* 0x0000000811117810 */ /* 0x000fe20007ffe0ff */
[----:B-1----:R-:W-:-:S06]  /*1550*/  ULEA UR5, UR6, UR5, 0x18 ;  /* 0x0000000506057291 */ /* 0x002fcc000f8ec0ff */
[----:B------:R-:W-:-:S05]  /*1560*/  LEA R25, R25, UR5, 0x2 ;  /* 0x0000000519197c11 */ /* 0x000fca000f8e10ff */
[----:B------:R-:W2:Y:S04]  /*1570*/  LDS R26, [R25] ;  /* 0x00000000191a7984 */ /* 0x000ea80000000800 */
[----:B------:R-:W-:Y:S04]  /*1580*/  LDS R28, [R25+0x8] ;  /* 0x00000800191c7984 */ /* 0x000fe80000000800 */
[----:B0-----:R-:W-:Y:S04]  /*1590*/  LDS R2, [R25+0xc] ;  /* 0x00000c0019027984 */ /* 0x001fe80000000800 */
[----:B------:R-:W-:Y:S01]  /*15a0*/  LDS R3, [R25+0x10] ;  /* 0x0000100019037984 */ /* 0x000fe20000000800 */
[----:B--2---:R-:W-:-:S03]  /*15b0*/  FFMA R26, R26, R27, R9 ;  /* 0x0000001b1a1a7223 */ /* 0x004fc60000000009 */
[----:B------:R-:W3:Y:S04]  /*15c0*/  LDS R9, [R25+0x4] ;  /* 0x0000040019097984 */ /* 0x000ee80000000800 */
[----:B------:R-:W-:Y:S01]  /*15d0*/  LDS R27, [R25+0x18] ;  /* 0x00001800191b7984 */ /* 0x000fe20000000800 */
[----:B---3--:R-:W-:-:S03]  /*15e0*/  FFMA R9, R9, R23, R26 ;  /* 0x0000001709097223 */ /* 0x008fc6000000001a */
[----:B------:R-:W0:Y:S01]  /*15f0*/  LDS R23, [R25+0x14] ;  /* 0x0000140019177984 */ /* 0x000e220000000800 */
[----:B----4-:R-:W-:-:S03]  /*1600*/  FFMA R9, R28, R18, R9 ;  /* 0x000000121c097223 */ /* 0x010fc60000000009 */
[----:B------:R-:W1:Y:S01]  /*1610*/  LDS R18, [R25+0x1c] ;  /* 0x00001c0019127984 */ /* 0x000e620000000800 */
[----:B-----5:R-:W-:-:S04]  /*1620*/  FFMA R2, R2, R20, R9 ;  /* 0x0000001402027223 */ /* 0x020fc80000000009 */
[----:B------:R-:W-:-:S04]  /*1630*/  FFMA R2, R3, R22, R2 ;  /* 0x0000001603027223 */ /* 0x000fc80000000002 */
[----:B0-----:R-:W-:-:S04]  /*1640*/  FFMA R2, R23, R21, R2 ;  /* 0x0000001517027223 */ /* 0x001fc80000000002 */
[----:B------:R-:W-:-:S04]  /*1650*/  FFMA R19, R27, R19, R2 ;  /* 0x000000131b137223 */ /* 0x000fc80000000002 */
[----:B-1----:R-:W-:-:S07]  /*1660*/  FFMA R9, R18, R24, R19 ;  /* 0x0000001812097223 */ /* 0x002fce0000000013 */
.L_x_10:
[----:B------:R-:W-:Y:S05]  /*1670*/  @!P2 BRA `(.L_x_9) ;  /* 0x0000000000b8a947 */ /* 0x000fea0003800000 */
[----:B------:R-:W-:Y:S01]  /*1680*/  VIADD R2, R11, 0xffffffff ;  /* 0xffffffff0b027836 */ /* 0x000fe20000000000 */
[----:B------:R-:W-:-:S04]  /*1690*/  ISETP.NE.AND P2, PT, R6, RZ, PT ;  /* 0x000000ff0600720c */ /* 0x000fc80003f45270 */
[----:B------:R-:W-:-:S13]  /*16a0*/  ISETP.GE.U32.AND P1, PT, R2, 0x3, PT ;  /* 0x000000030200780c */ /* 0x000fda0003f26070 */
[----:B------:R-:W-:Y:S05]  /*16b0*/  @!P1 BRA `(.L_x_11) ;  /* 0x0000000000549947 */ /* 0x000fea0003800000 */
[----:B------:R-:W0:Y:S01]  /*16c0*/  LDC.64 R2, c[0x0][0x388] ;  /* 0x0000e200ff027b82 */ /* 0x000e220000000a00 */
[----:B------:R-:W-:-:S05]  /*16d0*/  IADD3 R19, PT, PT, R10, R17, RZ ;  /* 0x000000110a137210 */ /* 0x000fca0007ffe0ff */
[----:B0-----:R-:W-:-:S05]  /*16e0*/  IMAD.WIDE R2, R19, 0x4, R2 ;  /* 0x0000000413027825 */ /* 0x001fca00078e0202 */
[----:B------:R-:W2:Y:S04]  /*16f0*/  LDG.E R19, desc[UR12][R2.64] ;  /* 0x0000000c02137981 */ /* 0x000ea8000c1e1900 */
[----:B------:R-:W3:Y:S04]  /*1700*/  LDG.E R21, desc[UR12][R2.64+0x4] ;  /* 0x0000040c02157981 */ /* 0x000ee8000c1e1900 */
[----:B------:R-:W4:Y:S04]  /*1710*/  LDG.E R23, desc[UR12][R2.64+0x8] ;  /* 0x0000080c02177981 */ /* 0x000f28000c1e1900 */
[----:B------:R-:W5:Y:S01]  /*1720*/  LDG.E R25, desc[UR12][R2.64+0xc] ;  /* 0x00000c0c02197981 */ /* 0x000f62000c1e1900 */
[----:B------:R-:W0:Y:S01]  /*1730*/  S2UR UR6, SR_CgaCtaId ;  /* 0x00000000000679c3 */ /* 0x000e220000008800 */
[----:B------:R-:W-:Y:S01]  /*1740*/  UMOV UR5, 0x400 ;  /* 0x0000040000057882 */ /* 0x000fe20000000000 */
[----:B------:R-:W-:Y:S01]  /*1750*/  IADD3 R18, PT, PT, R4, R17, RZ ;  /* 0x0000001104127210 */ /* 0x000fe20007ffe0ff */
[----:B------:R-:W-:Y:S01]  /*1760*/  VIADD R17, R17, 0x4 ;  /* 0x0000000411117836 */ /* 0x000fe20000000000 */
[----:B0-----:R-:W-:-:S06]  /*1770*/  ULEA UR5, UR6, UR5, 0x18 ;  /* 0x0000000506057291 */ /* 0x001fcc000f8ec0ff */
[----:B------:R-:W-:-:S05]  /*1780*/  LEA R18, R18, UR5, 0x2 ;  /* 0x0000000512127c11 */ /* 0x000fca000f8e10ff */
[----:B------:R-:W2:Y:S04]  /*1790*/  LDS R20, [R18] ;  /* 0x0000000012147984 */ /* 0x000ea80000000800 */
[----:B------:R-:W3:Y:S04]  /*17a0*/  LDS R22, [R18+0x4] ;  /* 0x0000040012167984 */ /* 0x000ee80000000800 */
[----:B------:R-:W4:Y:S04]  /*17b0*/  LDS R24, [R18+0x8] ;  /* 0x0000080012187984 */ /* 0x000f280000000800 */
[----:B------:R-:W5:Y:S01]  /*17c0*/  LDS R26, [R18+0xc] ;  /* 0x00000c00121a7984 */ /* 0x000f620000000800 */
[----:B--2---:R-:W-:-:S04]  /*17d0*/  FFMA R19, R20, R19, R9 ;  /* 0x0000001314137223 */ /* 0x004fc80000000009 */
[----:B---3--:R-:W-:-:S04]  /*17e0*/  FFMA R19, R22, R21, R19 ;  /* 0x0000001516137223 */ /* 0x008fc80000000013 */
[----:B----4-:R-:W-:-:S04]  /*17f0*/  FFMA R19, R24, R23, R19 ;  /* 0x0000001718137223 */ /* 0x010fc80000000013 */
[----:B-----5:R-:W-:-:S07]  /*1800*/  FFMA R9, R26, R25, R19 ;  /* 0x000000191a097223 */ /* 0x020fce0000000013 */
.L_x_11:
[----:B------:R-:W-:Y:S05]  /*1810*/  @!P2 BRA `(.L_x_9) ;  /* 0x000000000050a947 */ /* 0x000fea0003800000 */
[----:B------:R-:W0:Y:S01]  /*1820*/  LDC.64 R2, c[0x0][0x388] ;  /* 0x0000e200ff027b82 */ /* 0x000e220000000a00 */
[----:B------:R-:W-:-:S05]  /*1830*/  IADD3 R19, PT, PT, R10, R17, RZ ;  /* 0x000000110a137210 */ /* 0x000fca0007ffe0ff */
[----:B0-----:R-:W-:-:S05]  /*1840*/  IMAD.WIDE R2, R19, 0x4, R2 ;  /* 0x0000000413027825 */ /* 0x001fca00078e0202 */
[----:B------:R-:W2:Y:S01]  /*1850*/  LDG.E R10, desc[UR12][R2.64] ;  /* 0x0000000c020a7981 */ /* 0x000ea2000c1e1900 */
[----:B------:R-:W0:Y:S01]  /*1860*/  S2UR UR6, SR_CgaCtaId ;  /* 0x00000000000679c3 */ /* 0x000e220000008800 */
[----:B------:R-:W-:Y:S01]  /*1870*/  UMOV UR5, 0x400 ;  /* 0x0000040000057882 */ /* 0x000fe20000000000 */
[----:B------:R-:W-:Y:S02]  /*1880*/  IADD3 R4, PT, PT, R4, R17, RZ ;  /* 0x0000001104047210 */ /* 0x000fe40007ffe0ff */
[----:B------:R-:W-:Y:S01]  /*1890*/  ISETP.NE.AND P1, PT, R6, 0x1, PT ;  /* 0x000000010600780c */ /* 0x000fe20003f25270 */
[----:B0-----:R-:W-:-:S06]  /*18a0*/  ULEA UR5, UR6, UR5, 0x18 ;  /* 0x0000000506057291 */ /* 0x001fcc000f8ec0ff */
[----:B------:R-:W-:-:S05]  /*18b0*/  LEA R19, R4, UR5, 0x2 ;  /* 0x0000000504137c11 */ /* 0x000fca000f8e10ff */
[----:B------:R-:W2:Y:S02]  /*18c0*/  LDS R4, [R19] ;  /* 0x0000000013047984 */ /* 0x000ea40000000800 */
[----:B--2---:R-:W-:Y:S01]  /*18d0*/  FFMA R9, R4, R10, R9 ;  /* 0x0000000a04097223 */ /* 0x004fe20000000009 */
[----:B------:R-:W-:Y:S06]  /*18e0*/  @!P1 BRA `(.L_x_9) ;  /* 0x00000000001c9947 */ /* 0x000fec0003800000 */
[----:B------:R-:W-:Y:S01]  /*18f0*/  ISETP.NE.AND P1, PT, R6, 0x2, PT ;  /* 0x000000020600780c */ /* 0x000fe20003f25270 */
[----:B------:R-:W2:Y:S04]  /*1900*/  LDG.E R10, desc[UR12][R2.64+0x4] ;  /* 0x0000040c020a7981 */ /* 0x000ea8000c1e1900 */
[----:B------:R-:W2:Y:S08]  /*1910*/  LDS R4, [R19+0x4] ;  /* 0x0000040013047984 */ /* 0x000eb00000000800 */
[----:B------:R-:W3:Y:S04]  /*1920*/  @P1 LDG.E R17, desc[UR12][R2.64+0x8] ;  /* 0x0000080c02111981 */ /* 0x000ee8000c1e1900 */
[----:B------:R-:W3:Y:S01]  /*1930*/  @P1 LDS R18, [R19+0x8] ;  /* 0x0000080013121984 */ /* 0x000ee20000000800 */
[----:B--2---:R-:W-:-:S04]  /*1940*/  FFMA R9, R4, R10, R9 ;  /* 0x0000000a04097223 */ /* 0x004fc80000000009 */
[----:B---3--:R-:W-:-:S07]  /*1950*/  @P1 FFMA R9, R18, R17, R9 ;  /* 0x0000001112091223 */ /* 0x008fce0000000009 */
.L_x_9:
[----:B------:R-:W-:Y:S05]  /*1960*/  @P0 BRA `(.L_x_12) ;  /* 0xfffffff400780947 */ /* 0x000fea000383ffff */
.L_x_6:
[----:B------:R-:W0:Y:S01]  /*1970*/  LDCU.64 UR4, c[0x0][0x398] ;  /* 0x00007300ff0477ac */ /* 0x000e220008000a00 */
[----:B------:R-:W1:Y:S01]  /*1980*/  LDC.64 R2, c[0x0][0x390] ;  /* 0x0000e400ff027b82 */ /* 0x000e620000000a00 */
[----:B0-----:R-:W-:-:S04]  /*1990*/  IMAD R15, R0, UR4, R15 ;  /* 0x00000004000f7c24 */ /* 0x001fc8000f8e020f */
[----:B------:R-:W-:-:S04]  /*19a0*/  IMAD R15, R15, UR5, R14 ;  /* 0x000000050f0f7c24 */ /* 0x000fc8000f8e020e */
[----:B-1----:R-:W-:-:S05]  /*19b0*/  IMAD.WIDE R2, R15, 0x4, R2 ;  /* 0x000000040f027825 */ /* 0x002fca00078e0202 */
[----:B------:R-:W-:Y:S01]  /*19c0*/  STG.E desc[UR12][R2.64], R9 ;  /* 0x0000000902007986 */ /* 0x000fe2000c10190c */
[----:B------:R-:W-:Y:S05]  /*19d0*/  EXIT ;  /* 0x000000000000794d */ /* 0x000fea0003800000 */
.L_x_13:
[----:B------:R-:W-:-:S00]  /*19e0*/  BRA `(.L_x_13) ;  /* 0xfffffffc00fc7947 */ /* 0x000fc0000383ffff */
[----:B------:R-:W-:-:S00]  /*19f0*/  NOP ;  /* 0x0000000000007918 */ /* 0x000fc00000000000 */
        /* <DEDUP_REMOVED lines=8> */
.L_x_14:


//--------------------- .nv.shared._Z20conv2d_shared_kernelPfS_S_iiiii --------------------------
	.section	.nv.shared._Z20conv2d_shared_kernelPfS_S_iiiii,"aw",@nobits
	.sectionflags	@""
	.align	16
	.zero		1024


//--------------------- .nv.shared.reserved.0     --------------------------
	.section	.nv.shared.reserved.0,"aw",@nobits
	.weak		__nv_reservedSMEM_offset_0_alias
	.size		__nv_reservedSMEM_offset_0_alias, 0, 64
	.other		__nv_reservedSMEM_offset_0_alias,@"STO_CUDA_RESERVED_SHARED STV_DEFAULT"
__nv_reservedSMEM_offset_0_alias:
	.zero		0
	.zero		64


//--------------------- .nv.constant0._Z20conv2d_shared_kernelPfS_S_iiiii --------------------------
	.section	.nv.constant0._Z20conv2d_shared_kernelPfS_S_iiiii,"a",@progbits
	.sectionflags	@""
	.align	4
.nv.constant0._Z20conv2d_shared_kernelPfS_S_iiiii:
	.zero		940


//--------------------- SYMBOLS --------------------------

	.type		.nv.reservedSmem.offset0,@object
	.size		.nv.reservedSmem.offset0,0x4
	.type		.nv.reservedSmem.cap,@object
	.size		.nv.reservedSmem.cap,0x4
